//
// Generated by NVIDIA NVVM Compiler
//
// Compiler Build ID: CL-36424714
// Cuda compilation tools, release 13.0, V13.0.88
// Based on NVVM 20.0.0
//

.version 9.0
.target sm_100
.address_size 64

	// .globl	my_kernel_kernel0
// _ZZ17my_kernel_kernel0E18PaddedInput_shared has been demoted
// _ZZ17my_kernel_kernel0E18placeholder_shared has been demoted

.visible .entry my_kernel_kernel0(
	.param .u64 .ptr .align 1 my_kernel_kernel0_param_0,
	.param .u64 .ptr .align 1 my_kernel_kernel0_param_1,
	.param .u64 .ptr .align 1 my_kernel_kernel0_param_2,
	.param .u64 .ptr .align 1 my_kernel_kernel0_param_3
)
{
	.reg .pred 	%p<3>;
	.reg .b16 	%rs<31>;
	.reg .b32 	%r<74>;
	.reg .b32 	%f<274>;
	.reg .b64 	%rd<45>;
	// demoted variable
	.shared .align 4 .b8 _ZZ17my_kernel_kernel0E18PaddedInput_shared[1536];
	// demoted variable
	.shared .align 4 .b8 _ZZ17my_kernel_kernel0E18placeholder_shared[384];
	ld.param.u64 	%rd16, [my_kernel_kernel0_param_0];
	ld.param.u64 	%rd17, [my_kernel_kernel0_param_1];
	ld.param.u64 	%rd14, [my_kernel_kernel0_param_2];
	ld.param.u64 	%rd15, [my_kernel_kernel0_param_3];
	cvta.to.global.u64 	%rd18, %rd17;
	cvta.to.global.u64 	%rd1, %rd16;
	mov.u32 	%r1, %tid.x;
	shl.b32 	%r19, %r1, 3;
	mov.u32 	%r20, _ZZ17my_kernel_kernel0E18PaddedInput_shared;
	add.s32 	%r2, %r20, %r19;
	mov.u32 	%r3, %ctaid.x;
	shr.u32 	%r21, %r3, 3;
	mul.lo.s32 	%r22, %r21, 24576;
	cvt.u16.u32 	%rs1, %r1;
	mul.hi.u16 	%rs2, %rs1, 21846;
	mul.wide.u16 	%r23, %rs2, 768;
	add.s32 	%r24, %r23, %r22;
	mul.lo.s16 	%rs3, %rs2, 3;
	sub.s16 	%rs4, %rs1, %rs3;
	shl.b16 	%rs5, %rs4, 1;
	cvt.u32.u16 	%r25, %rs5;
	or.b32  	%r70, %r24, %r25;
	shl.b16 	%rs6, %rs1, 1;
	add.s16 	%rs7, %rs6, 128;
	mul.hi.u16 	%rs8, %rs7, 2731;
	shr.u16 	%rs9, %rs8, 3;
	cvt.u32.u16 	%r26, %rs9;
	mad.lo.s32 	%r27, %r26, 196608, %r22;
	mul.lo.s16 	%rs10, %rs9, 192;
	sub.s16 	%rs11, %rs7, %rs10;
	mul.lo.s16 	%rs12, %rs11, 171;
	shr.u16 	%rs13, %rs12, 10;
	or.b16  	%rs14, %rs11, 1;
	and.b16  	%rs15, %rs14, 255;
	mul.lo.s16 	%rs16, %rs15, 171;
	shr.u16 	%rs17, %rs16, 10;
	mul.wide.u16 	%r28, %rs13, 768;
	cvt.u32.u16 	%r29, %rs17;
	mul.wide.u32 	%rd19, %r29, 768;
	add.s16 	%rs18, %rs6, 2;
	mul.hi.u16 	%rs19, %rs18, 10923;
	mul.lo.s16 	%rs20, %rs19, 6;
	sub.s16 	%rs21, %rs18, %rs20;
	cvt.u32.u16 	%r30, %rs21;
	add.s16 	%rs22, %rs6, 256;
	mul.hi.u16 	%rs23, %rs22, 2731;
	shr.u16 	%rs24, %rs23, 3;
	cvt.u32.u16 	%r31, %rs24;
	add.s16 	%rs25, %rs6, 64;
	mul.hi.u16 	%rs26, %rs25, 10923;
	mul.wide.u16 	%r32, %rs26, 768;
	add.s16 	%rs27, %rs6, 4;
	mul.hi.u16 	%rs28, %rs27, 10923;
	mul.lo.s16 	%rs29, %rs28, 6;
	sub.s16 	%rs30, %rs27, %rs29;
	cvt.u32.u16 	%r33, %rs30;
	mul.lo.s32 	%r34, %r1, 24;
	and.b32  	%r35, %r34, 896;
	shl.b32 	%r36, %r3, 4;
	and.b32  	%r5, %r36, 112;
	mul.lo.s32 	%r37, %r1, 3;
	and.b32  	%r38, %r37, 15;
	or.b32  	%r39, %r5, %r35;
	or.b32  	%r40, %r39, %r38;
	add.s32 	%r41, %r34, 8;
	and.b32  	%r42, %r41, 1920;
	add.s32 	%r43, %r37, 1;
	and.b32  	%r44, %r43, 15;
	or.b32  	%r45, %r42, %r5;
	or.b32  	%r46, %r45, %r44;
	add.s32 	%r47, %r34, 16;
	and.b32  	%r48, %r47, 1920;
	add.s32 	%r49, %r37, 2;
	and.b32  	%r50, %r49, 15;
	or.b32  	%r51, %r48, %r5;
	or.b32  	%r52, %r51, %r50;
	shr.u32 	%r53, %r1, 4;
	and.b32  	%r6, %r1, 15;
	mad.lo.s32 	%r7, %r53, 96, %r20;
	mul.wide.u32 	%rd20, %r52, 4;
	add.s64 	%rd44, %rd18, %rd20;
	mul.wide.u32 	%rd21, %r46, 4;
	add.s64 	%rd43, %rd18, %rd21;
	mul.wide.u32 	%rd22, %r40, 4;
	add.s64 	%rd42, %rd18, %rd22;
	cvt.u64.u16 	%rd23, %rs21;
	or.b64  	%rd24, %rd19, %rd23;
	cvt.u64.u32 	%rd25, %r27;
	add.s64 	%rd26, %rd24, %rd25;
	shl.b64 	%rd27, %rd26, 2;
	add.s64 	%rd28, %rd27, %rd1;
	add.s64 	%rd41, %rd28, 4;
	mad.lo.s32 	%r54, %r31, 196608, %r22;
	add.s32 	%r55, %r54, %r32;
	or.b32  	%r72, %r55, %r33;
	add.s32 	%r56, %r27, %r28;
	or.b32  	%r71, %r56, %r30;
	mov.b32 	%r73, 0;
	mov.f32 	%f258, 0f00000000;
	mov.f32 	%f259, %f258;
	mov.f32 	%f260, %f258;
	mov.f32 	%f261, %f258;
	mov.f32 	%f262, %f258;
	mov.f32 	%f263, %f258;
	mov.f32 	%f264, %f258;
	mov.f32 	%f265, %f258;
	mov.f32 	%f266, %f258;
	mov.f32 	%f267, %f258;
	mov.f32 	%f268, %f258;
	mov.f32 	%f269, %f258;
	mov.f32 	%f270, %f258;
	mov.f32 	%f271, %f258;
	mov.f32 	%f272, %f258;
	mov.f32 	%f273, %f258;
$L__BB0_1:
	setp.gt.u32 	%p1, %r1, 31;
	bar.sync 	0;
	mul.wide.u32 	%rd29, %r70, 4;
	add.s64 	%rd30, %rd1, %rd29;
	ld.global.nc.v2.f32 	{%f34, %f35}, [%rd30];
	st.shared.v2.f32 	[%r2], {%f34, %f35};
	mul.wide.u32 	%rd31, %r71, 4;
	add.s64 	%rd32, %rd1, %rd31;
	ld.global.nc.f32 	%f36, [%rd32];
	ld.global.nc.f32 	%f37, [%rd41];
	st.shared.v2.f32 	[%r2+512], {%f36, %f37};
	mul.wide.u32 	%rd33, %r72, 4;
	add.s64 	%rd34, %rd1, %rd33;
	ld.global.nc.v2.f32 	{%f38, %f39}, [%rd34];
	st.shared.v2.f32 	[%r2+1024], {%f38, %f39};
	@%p1 bra 	$L__BB0_3;
	ld.global.nc.f32 	%f40, [%rd42];
	mov.u32 	%r57, _ZZ17my_kernel_kernel0E18placeholder_shared;
	mad.lo.s32 	%r58, %r1, 12, %r57;
	st.shared.f32 	[%r58], %f40;
	ld.global.nc.f32 	%f41, [%rd43];
	st.shared.f32 	[%r58+4], %f41;
	ld.global.nc.f32 	%f42, [%rd44];
	st.shared.f32 	[%r58+8], %f42;
$L__BB0_3:
	bar.sync 	0;
	ld.shared.f32 	%f43, [%r7];
	shl.b32 	%r59, %r6, 2;
	mov.u32 	%r60, _ZZ17my_kernel_kernel0E18placeholder_shared;
	add.s32 	%r61, %r60, %r59;
	ld.shared.f32 	%f44, [%r61];
	fma.rn.f32 	%f45, %f43, %f44, %f273;
	ld.shared.f32 	%f46, [%r7+384];
	fma.rn.f32 	%f47, %f46, %f44, %f265;
	ld.shared.f32 	%f48, [%r7+768];
	fma.rn.f32 	%f49, %f48, %f44, %f269;
	ld.shared.f32 	%f50, [%r7+1152];
	fma.rn.f32 	%f51, %f50, %f44, %f261;
	ld.shared.f32 	%f52, [%r7+4];
	ld.shared.f32 	%f53, [%r61+64];
	fma.rn.f32 	%f54, %f52, %f53, %f45;
	ld.shared.f32 	%f55, [%r7+388];
	fma.rn.f32 	%f56, %f55, %f53, %f47;
	ld.shared.f32 	%f57, [%r7+772];
	fma.rn.f32 	%f58, %f57, %f53, %f49;
	ld.shared.f32 	%f59, [%r7+1156];
	fma.rn.f32 	%f60, %f59, %f53, %f51;
	ld.shared.f32 	%f61, [%r7+8];
	ld.shared.f32 	%f62, [%r61+128];
	fma.rn.f32 	%f63, %f61, %f62, %f54;
	ld.shared.f32 	%f64, [%r7+392];
	fma.rn.f32 	%f65, %f64, %f62, %f56;
	ld.shared.f32 	%f66, [%r7+776];
	fma.rn.f32 	%f67, %f66, %f62, %f58;
	ld.shared.f32 	%f68, [%r7+1160];
	fma.rn.f32 	%f69, %f68, %f62, %f60;
	ld.shared.f32 	%f70, [%r7+12];
	ld.shared.f32 	%f71, [%r61+192];
	fma.rn.f32 	%f72, %f70, %f71, %f63;
	ld.shared.f32 	%f73, [%r7+396];
	fma.rn.f32 	%f74, %f73, %f71, %f65;
	ld.shared.f32 	%f75, [%r7+780];
	fma.rn.f32 	%f76, %f75, %f71, %f67;
	ld.shared.f32 	%f77, [%r7+1164];
	fma.rn.f32 	%f78, %f77, %f71, %f69;
	ld.shared.f32 	%f79, [%r7+16];
	ld.shared.f32 	%f80, [%r61+256];
	fma.rn.f32 	%f81, %f79, %f80, %f72;
	ld.shared.f32 	%f82, [%r7+400];
	fma.rn.f32 	%f83, %f82, %f80, %f74;
	ld.shared.f32 	%f84, [%r7+784];
	fma.rn.f32 	%f85, %f84, %f80, %f76;
	ld.shared.f32 	%f86, [%r7+1168];
	fma.rn.f32 	%f87, %f86, %f80, %f78;
	ld.shared.f32 	%f88, [%r7+20];
	ld.shared.f32 	%f89, [%r61+320];
	fma.rn.f32 	%f273, %f88, %f89, %f81;
	ld.shared.f32 	%f90, [%r7+404];
	fma.rn.f32 	%f265, %f90, %f89, %f83;
	ld.shared.f32 	%f91, [%r7+788];
	fma.rn.f32 	%f269, %f91, %f89, %f85;
	ld.shared.f32 	%f92, [%r7+1172];
	fma.rn.f32 	%f261, %f92, %f89, %f87;
	ld.shared.f32 	%f93, [%r7+24];
	fma.rn.f32 	%f94, %f93, %f44, %f272;
	ld.shared.f32 	%f95, [%r7+408];
	fma.rn.f32 	%f96, %f95, %f44, %f264;
	ld.shared.f32 	%f97, [%r7+792];
	fma.rn.f32 	%f98, %f97, %f44, %f268;
	ld.shared.f32 	%f99, [%r7+1176];
	fma.rn.f32 	%f100, %f99, %f44, %f260;
	ld.shared.f32 	%f101, [%r7+28];
	fma.rn.f32 	%f102, %f101, %f53, %f94;
	ld.shared.f32 	%f103, [%r7+412];
	fma.rn.f32 	%f104, %f103, %f53, %f96;
	ld.shared.f32 	%f105, [%r7+796];
	fma.rn.f32 	%f106, %f105, %f53, %f98;
	ld.shared.f32 	%f107, [%r7+1180];
	fma.rn.f32 	%f108, %f107, %f53, %f100;
	ld.shared.f32 	%f109, [%r7+32];
	fma.rn.f32 	%f110, %f109, %f62, %f102;
	ld.shared.f32 	%f111, [%r7+416];
	fma.rn.f32 	%f112, %f111, %f62, %f104;
	ld.shared.f32 	%f113, [%r7+800];
	fma.rn.f32 	%f114, %f113, %f62, %f106;
	ld.shared.f32 	%f115, [%r7+1184];
	fma.rn.f32 	%f116, %f115, %f62, %f108;
	ld.shared.f32 	%f117, [%r7+36];
	fma.rn.f32 	%f118, %f117, %f71, %f110;
	ld.shared.f32 	%f119, [%r7+420];
	fma.rn.f32 	%f120, %f119, %f71, %f112;
	ld.shared.f32 	%f121, [%r7+804];
	fma.rn.f32 	%f122, %f121, %f71, %f114;
	ld.shared.f32 	%f123, [%r7+1188];
	fma.rn.f32 	%f124, %f123, %f71, %f116;
	ld.shared.f32 	%f125, [%r7+40];
	fma.rn.f32 	%f126, %f125, %f80, %f118;
	ld.shared.f32 	%f127, [%r7+424];
	fma.rn.f32 	%f128, %f127, %f80, %f120;
	ld.shared.f32 	%f129, [%r7+808];
	fma.rn.f32 	%f130, %f129, %f80, %f122;
	ld.shared.f32 	%f131, [%r7+1192];
	fma.rn.f32 	%f132, %f131, %f80, %f124;
	ld.shared.f32 	%f133, [%r7+44];
	fma.rn.f32 	%f272, %f133, %f89, %f126;
	ld.shared.f32 	%f134, [%r7+428];
	fma.rn.f32 	%f264, %f134, %f89, %f128;
	ld.shared.f32 	%f135, [%r7+812];
	fma.rn.f32 	%f268, %f135, %f89, %f130;
	ld.shared.f32 	%f136, [%r7+1196];
	fma.rn.f32 	%f260, %f136, %f89, %f132;
	ld.shared.f32 	%f137, [%r7+48];
	fma.rn.f32 	%f138, %f137, %f44, %f271;
	ld.shared.f32 	%f139, [%r7+432];
	fma.rn.f32 	%f140, %f139, %f44, %f263;
	ld.shared.f32 	%f141, [%r7+816];
	fma.rn.f32 	%f142, %f141, %f44, %f267;
	ld.shared.f32 	%f143, [%r7+1200];
	fma.rn.f32 	%f144, %f143, %f44, %f259;
	ld.shared.f32 	%f145, [%r7+52];
	fma.rn.f32 	%f146, %f145, %f53, %f138;
	ld.shared.f32 	%f147, [%r7+436];
	fma.rn.f32 	%f148, %f147, %f53, %f140;
	ld.shared.f32 	%f149, [%r7+820];
	fma.rn.f32 	%f150, %f149, %f53, %f142;
	ld.shared.f32 	%f151, [%r7+1204];
	fma.rn.f32 	%f152, %f151, %f53, %f144;
	ld.shared.f32 	%f153, [%r7+56];
	fma.rn.f32 	%f154, %f153, %f62, %f146;
	ld.shared.f32 	%f155, [%r7+440];
	fma.rn.f32 	%f156, %f155, %f62, %f148;
	ld.shared.f32 	%f157, [%r7+824];
	fma.rn.f32 	%f158, %f157, %f62, %f150;
	ld.shared.f32 	%f159, [%r7+1208];
	fma.rn.f32 	%f160, %f159, %f62, %f152;
	ld.shared.f32 	%f161, [%r7+60];
	fma.rn.f32 	%f162, %f161, %f71, %f154;
	ld.shared.f32 	%f163, [%r7+444];
	fma.rn.f32 	%f164, %f163, %f71, %f156;
	ld.shared.f32 	%f165, [%r7+828];
	fma.rn.f32 	%f166, %f165, %f71, %f158;
	ld.shared.f32 	%f167, [%r7+1212];
	fma.rn.f32 	%f168, %f167, %f71, %f160;
	ld.shared.f32 	%f169, [%r7+64];
	fma.rn.f32 	%f170, %f169, %f80, %f162;
	ld.shared.f32 	%f171, [%r7+448];
	fma.rn.f32 	%f172, %f171, %f80, %f164;
	ld.shared.f32 	%f173, [%r7+832];
	fma.rn.f32 	%f174, %f173, %f80, %f166;
	ld.shared.f32 	%f175, [%r7+1216];
	fma.rn.f32 	%f176, %f175, %f80, %f168;
	ld.shared.f32 	%f177, [%r7+68];
	fma.rn.f32 	%f271, %f177, %f89, %f170;
	ld.shared.f32 	%f178, [%r7+452];
	fma.rn.f32 	%f263, %f178, %f89, %f172;
	ld.shared.f32 	%f179, [%r7+836];
	fma.rn.f32 	%f267, %f179, %f89, %f174;
	ld.shared.f32 	%f180, [%r7+1220];
	fma.rn.f32 	%f259, %f180, %f89, %f176;
	ld.shared.f32 	%f181, [%r7+72];
	fma.rn.f32 	%f182, %f181, %f44, %f270;
	ld.shared.f32 	%f183, [%r7+456];
	fma.rn.f32 	%f184, %f183, %f44, %f262;
	ld.shared.f32 	%f185, [%r7+840];
	fma.rn.f32 	%f186, %f185, %f44, %f266;
	ld.shared.f32 	%f187, [%r7+1224];
	fma.rn.f32 	%f188, %f187, %f44, %f258;
	ld.shared.f32 	%f189, [%r7+76];
	fma.rn.f32 	%f190, %f189, %f53, %f182;
	ld.shared.f32 	%f191, [%r7+460];
	fma.rn.f32 	%f192, %f191, %f53, %f184;
	ld.shared.f32 	%f193, [%r7+844];
	fma.rn.f32 	%f194, %f193, %f53, %f186;
	ld.shared.f32 	%f195, [%r7+1228];
	fma.rn.f32 	%f196, %f195, %f53, %f188;
	ld.shared.f32 	%f197, [%r7+80];
	fma.rn.f32 	%f198, %f197, %f62, %f190;
	ld.shared.f32 	%f199, [%r7+464];
	fma.rn.f32 	%f200, %f199, %f62, %f192;
	ld.shared.f32 	%f201, [%r7+848];
	fma.rn.f32 	%f202, %f201, %f62, %f194;
	ld.shared.f32 	%f203, [%r7+1232];
	fma.rn.f32 	%f204, %f203, %f62, %f196;
	ld.shared.f32 	%f205, [%r7+84];
	fma.rn.f32 	%f206, %f205, %f71, %f198;
	ld.shared.f32 	%f207, [%r7+468];
	fma.rn.f32 	%f208, %f207, %f71, %f200;
	ld.shared.f32 	%f209, [%r7+852];
	fma.rn.f32 	%f210, %f209, %f71, %f202;
	ld.shared.f32 	%f211, [%r7+1236];
	fma.rn.f32 	%f212, %f211, %f71, %f204;
	ld.shared.f32 	%f213, [%r7+88];
	fma.rn.f32 	%f214, %f213, %f80, %f206;
	ld.shared.f32 	%f215, [%r7+472];
	fma.rn.f32 	%f216, %f215, %f80, %f208;
	ld.shared.f32 	%f217, [%r7+856];
	fma.rn.f32 	%f218, %f217, %f80, %f210;
	ld.shared.f32 	%f219, [%r7+1240];
	fma.rn.f32 	%f220, %f219, %f80, %f212;
	ld.shared.f32 	%f221, [%r7+92];
	fma.rn.f32 	%f270, %f221, %f89, %f214;
	ld.shared.f32 	%f222, [%r7+476];
	fma.rn.f32 	%f262, %f222, %f89, %f216;
	ld.shared.f32 	%f223, [%r7+860];
	fma.rn.f32 	%f266, %f223, %f89, %f218;
	ld.shared.f32 	%f224, [%r7+1244];
	fma.rn.f32 	%f258, %f224, %f89, %f220;
	add.s32 	%r73, %r73, 1;
	add.s64 	%rd44, %rd44, 3072;
	add.s64 	%rd43, %rd43, 3072;
	add.s64 	%rd42, %rd42, 3072;
	add.s64 	%rd41, %rd41, 24;
	add.s32 	%r72, %r72, 6;
	add.s32 	%r71, %r71, 6;
	add.s32 	%r70, %r70, 6;
	setp.ne.s32 	%p2, %r73, 128;
	@%p2 bra 	$L__BB0_1;
	cvta.to.global.u64 	%rd35, %rd15;
	cvta.to.global.u64 	%rd36, %rd14;
	add.s32 	%r62, %r5, %r6;
	mul.wide.u32 	%rd37, %r62, 4;
	add.s64 	%rd38, %rd35, %rd37;
	ld.global.nc.f32 	%f225, [%rd38];
	shl.b32 	%r63, %r3, 9;
	and.b32  	%r64, %r63, 2147479552;
	shl.b32 	%r65, %r1, 5;
	and.b32  	%r66, %r65, 32256;
	or.b32  	%r67, %r64, %r6;
	add.s32 	%r68, %r67, %r66;
	add.s32 	%r69, %r68, %r5;
	add.f32 	%f226, %f273, %f225;
	max.f32 	%f227, %f226, 0f00000000;
	mul.wide.u32 	%rd39, %r69, 4;
	add.s64 	%rd40, %rd36, %rd39;
	st.global.f32 	[%rd40], %f227;
	add.f32 	%f228, %f265, %f225;
	max.f32 	%f229, %f228, 0f00000000;
	st.global.f32 	[%rd40+8192], %f229;
	add.f32 	%f230, %f272, %f225;
	max.f32 	%f231, %f230, 0f00000000;
	st.global.f32 	[%rd40+512], %f231;
	add.f32 	%f232, %f264, %f225;
	max.f32 	%f233, %f232, 0f00000000;
	st.global.f32 	[%rd40+8704], %f233;
	add.f32 	%f234, %f271, %f225;
	max.f32 	%f235, %f234, 0f00000000;
	st.global.f32 	[%rd40+1024], %f235;
	add.f32 	%f236, %f263, %f225;
	max.f32 	%f237, %f236, 0f00000000;
	st.global.f32 	[%rd40+9216], %f237;
	add.f32 	%f238, %f270, %f225;
	max.f32 	%f239, %f238, 0f00000000;
	st.global.f32 	[%rd40+1536], %f239;
	add.f32 	%f240, %f262, %f225;
	max.f32 	%f241, %f240, 0f00000000;
	st.global.f32 	[%rd40+9728], %f241;
	add.f32 	%f242, %f269, %f225;
	max.f32 	%f243, %f242, 0f00000000;
	st.global.f32 	[%rd40+131072], %f243;
	add.f32 	%f244, %f261, %f225;
	max.f32 	%f245, %f244, 0f00000000;
	st.global.f32 	[%rd40+139264], %f245;
	add.f32 	%f246, %f268, %f225;
	max.f32 	%f247, %f246, 0f00000000;
	st.global.f32 	[%rd40+131584], %f247;
	add.f32 	%f248, %f260, %f225;
	max.f32 	%f249, %f248, 0f00000000;
	st.global.f32 	[%rd40+139776], %f249;
	add.f32 	%f250, %f267, %f225;
	max.f32 	%f251, %f250, 0f00000000;
	st.global.f32 	[%rd40+132096], %f251;
	add.f32 	%f252, %f259, %f225;
	max.f32 	%f253, %f252, 0f00000000;
	st.global.f32 	[%rd40+140288], %f253;
	add.f32 	%f254, %f266, %f225;
	max.f32 	%f255, %f254, 0f00000000;
	st.global.f32 	[%rd40+132608], %f255;
	add.f32 	%f256, %f258, %f225;
	max.f32 	%f257, %f256, 0f00000000;
	st.global.f32 	[%rd40+140800], %f257;
	ret;

}


// ===== COMPILED SASS (sm_100) =====

	.target	sm_100

	.elftype	@"ET_EXEC"


//--------------------- .note.nv.tkinfo           --------------------------
	.section	.note.nv.tkinfo,"",@"SHT_NOTE"
	.sectionflags	@"SHF_NOTE_NV_TKINFO"
	.tkinfo
        /*0018*/ 	.word	0x00000002
        /*0030*/ 	.string	""
        /*0030*/ 	.string	"ptxas"
        /*0030*/ 	.string	"Cuda compilation tools, release 13.0, V13.0.88"
        /*0030*/ 	.string	"Build cuda_13.0.r13.0/compiler.36424714_0"
        /*0030*/ 	.string	"-arch sm_100 -m 64 "



//--------------------- .note.nv.cuinfo           --------------------------
	.section	.note.nv.cuinfo,"",@"SHT_NOTE"
	.sectionflags	@"SHF_NOTE_NV_CUINFO"
        /*0018*/ 	.short	0x0002
        /*001a*/ 	.short	0x0064
        /*001c*/ 	.short	0x0082
	.zero		2


//--------------------- .nv.info                  --------------------------
	.section	.nv.info,"",@"SHT_CUDA_INFO"
	.align	4


	//----- nvinfo : EIATTR_REGCOUNT
	.align		4
        /*0000*/ 	.byte	0x04, 0x2f
        /*0002*/ 	.short	(.L_1 - .L_0)
	.align		4
.L_0:
        /*0004*/ 	.word	index@(my_kernel_kernel0)
        /*0008*/ 	.word	0x00000042


	//----- nvinfo : EIATTR_FRAME_SIZE
	.align		4
.L_1:
        /*000c*/ 	.byte	0x04, 0x11
        /*000e*/ 	.short	(.L_3 - .L_2)
	.align		4
.L_2:
        /*0010*/ 	.word	index@(my_kernel_kernel0)
        /*0014*/ 	.word	0x00000000


	//----- nvinfo : EIATTR_MIN_STACK_SIZE
	.align		4
.L_3:
        /*0018*/ 	.byte	0x04, 0x12
        /*001a*/ 	.short	(.L_5 - .L_4)
	.align		4
.L_4:
        /*001c*/ 	.word	index@(my_kernel_kernel0)
        /*0020*/ 	.word	0x00000000
.L_5:


//--------------------- .nv.compat                --------------------------
	.section	.nv.compat,"",@"SHT_CUDA_COMPAT_INFO"
	.align	4
        /*0000*/ 	.byte	0x02, 0x09, 0x00, 0x00, 0x02, 0x02, 0x01, 0x00, 0x02, 0x05, 0x05, 0x00, 0x03, 0x07, 0x01, 0x01
        /*0010*/ 	.byte	0x02, 0x03, 0x00, 0x00, 0x02, 0x06, 0x01, 0x00, 0x04, 0x0b, 0x08, 0x00, 0x09, 0x00, 0x00, 0x00
        /*0020*/ 	.byte	0x00, 0x00, 0x00, 0x00


//--------------------- .nv.info.my_kernel_kernel0 --------------------------
	.section	.nv.info.my_kernel_kernel0,"",@"SHT_CUDA_INFO"
	.sectionflags	@""
	.align	4


	//----- nvinfo : EIATTR_CUDA_API_VERSION
	.align		4
        /*0000*/ 	.byte	0x04, 0x37
        /*0002*/ 	.short	(.L_7 - .L_6)
.L_6:
        /*0004*/ 	.word	0x00000082


	//----- nvinfo : EIATTR_KPARAM_INFO
	.align		4
.L_7:
        /*0008*/ 	.byte	0x04, 0x17
        /*000a*/ 	.short	(.L_9 - .L_8)
.L_8:
        /*000c*/ 	.word	0x00000000
        /*0010*/ 	.short	0x0003
        /*0012*/ 	.short	0x0018
        /*0014*/ 	.byte	0x00, 0xf5, 0x21, 0x00


	//----- nvinfo : EIATTR_KPARAM_INFO
	.align		4
.L_9:
        /*0018*/ 	.byte	0x04, 0x17
        /*001a*/ 	.short	(.L_11 - .L_10)
.L_10:
        /*001c*/ 	.word	0x00000000
        /*0020*/ 	.short	0x0002
        /*0022*/ 	.short	0x0010
        /*0024*/ 	.byte	0x00, 0xf5, 0x21, 0x00


	//----- nvinfo : EIATTR_KPARAM_INFO
	.align		4
.L_11:
        /*0028*/ 	.byte	0x04, 0x17
        /*002a*/ 	.short	(.L_13 - .L_12)
.L_12:
        /*002c*/ 	.word	0x00000000
        /*0030*/ 	.short	0x0001
        /*0032*/ 	.short	0x0008
        /*0034*/ 	.byte	0x00, 0xf5, 0x21, 0x00


	//----- nvinfo : EIATTR_KPARAM_INFO
	.align		4
.L_13:
        /*0038*/ 	.byte	0x04, 0x17
        /*003a*/ 	.short	(.L_15 - .L_14)
.L_14:
        /*003c*/ 	.word	0x00000000
        /*0040*/ 	.short	0x0000
        /*0042*/ 	.short	0x0000
        /*0044*/ 	.byte	0x00, 0xf5, 0x21, 0x00


	//----- nvinfo : EIATTR_SPARSE_MMA_MASK
	.align		4
.L_15:
        /*0048*/ 	.byte	0x03, 0x50
        /*004a*/ 	.short	0x0000


	//----- nvinfo : EIATTR_MAXREG_COUNT
	.align		4
        /*004c*/ 	.byte	0x03, 0x1b
        /*004e*/ 	.short	0x00ff


	//----- nvinfo : EIATTR_NUM_BARRIERS
	.align		4
        /*0050*/ 	.byte	0x02, 0x4c
        /*0052*/ 	.byte	0x01
	.zero		1


	//----- nvinfo : EIATTR_MERCURY_ISA_VERSION
	.align		4
        /*0054*/ 	.byte	0x03, 0x5f
        /*0056*/ 	.short	0x0101


	//----- nvinfo : EIATTR_VRC_CTA_INIT_COUNT
	.align		4
        /*0058*/ 	.byte	0x02, 0x4a
	.zero		1
	.zero		1


	//----- nvinfo : EIATTR_EXIT_INSTR_OFFSETS
	.align		4
        /*005c*/ 	.byte	0x04, 0x1c
        /*005e*/ 	.short	(.L_17 - .L_16)


	//   ....[0]....
.L_16:
        /*0060*/ 	.word	0x00001620


	//----- nvinfo : EIATTR_CBANK_PARAM_SIZE
	.align		4
.L_17:
        /*0064*/ 	.byte	0x03, 0x19
        /*0066*/ 	.short	0x0020


	//----- nvinfo : EIATTR_PARAM_CBANK
	.align		4
        /*0068*/ 	.byte	0x04, 0x0a
        /*006a*/ 	.short	(.L_19 - .L_18)
	.align		4
.L_18:
        /*006c*/ 	.word	index@(.nv.constant0.my_kernel_kernel0)
        /*0070*/ 	.short	0x0380
        /*0072*/ 	.short	0x0020


	//----- nvinfo : EIATTR_SW_WAR
	.align		4
.L_19:
        /*0074*/ 	.byte	0x04, 0x36
        /*0076*/ 	.short	(.L_21 - .L_20)
.L_20:
        /*0078*/ 	.word	0x00000008
.L_21:


//--------------------- .nv.callgraph             --------------------------
	.section	.nv.callgraph,"",@"SHT_CUDA_CALLGRAPH"
	.align	4
	.sectionentsize	8
	.align		4
        /*0000*/ 	.word	0x00000000
	.align		4
        /*0004*/ 	.word	0xffffffff
	.align		4
        /*0008*/ 	.word	0x00000000
	.align		4
        /*000c*/ 	.word	0xfffffffe
	.align		4
        /*0010*/ 	.word	0x00000000
	.align		4
        /*0014*/ 	.word	0xfffffffd
	.align		4
        /*0018*/ 	.word	0x00000000
	.align		4
        /*001c*/ 	.word	0xfffffffc


//--------------------- .text.my_kernel_kernel0   --------------------------
	.section	.text.my_kernel_kernel0,"ax",@progbits
	.align	128
        .global         my_kernel_kernel0
        .type           my_kernel_kernel0,@function
        .size           my_kernel_kernel0,(.L_x_2 - my_kernel_kernel0)
        .other          my_kernel_kernel0,@"STO_CUDA_ENTRY STV_DEFAULT"
my_kernel_kernel0:
.text.my_kernel_kernel0:
[----:B------:R-:W-:Y:S01]  /*0000*/  LDC R1, c[0x0][0x37c] ;  /* 0x0000df00ff017b82 */ /* 0x000fe20000000800 */
[----:B------:R-:W0:Y:S01]  /*0010*/  S2R R42, SR_TID.X ;  /* 0x00000000002a7919 */ /* 0x000e220000002100 */
[----:B------:R-:W-:Y:S01]  /*0020*/  MOV R7, 0x400 ;  /* 0x0000040000077802 */ /* 0x000fe20000000f00 */
[----:B------:R-:W1:Y:S01]  /*0030*/  LDCU.64 UR4, c[0x0][0x380] ;  /* 0x00007000ff0477ac */ /* 0x000e620008000a00 */
[----:B------:R-:W-:Y:S01]  /*0040*/  HFMA2 R57, -RZ, RZ, 0, 0 ;  /* 0x00000000ff397431 */ /* 0x000fe200000001ff */
[----:B------:R-:W2:Y:S01]  /*0050*/  S2R R16, SR_CgaCtaId ;  /* 0x0000000000107919 */ /* 0x000ea20000008800 */
[----:B------:R-:W-:Y:S01]  /*0060*/  IADD3 R2, PT, PT, R7, 0x600, RZ ;  /* 0x0000060007027810 */ /* 0x000fe20007ffe0ff */
[----:B------:R-:W-:Y:S01]  /*0070*/  HFMA2 R62, -RZ, RZ, 0, 0 ;  /* 0x00000000ff3e7431 */ /* 0x000fe200000001ff */
[----:B------:R-:W-:Y:S01]  /*0080*/  CS2R R36, SRZ ;  /* 0x0000000000247805 */ /* 0x000fe2000001ff00 */
[----:B------:R-:W3:Y:S01]  /*0090*/  S2R R41, SR_CTAID.X ;  /* 0x0000000000297919 */ /* 0x000ee20000002500 */
[----:B------:R-:W-:-:S02]  /*00a0*/  CS2R R32, SRZ ;  /* 0x0000000000207805 */ /* 0x000fc4000001ff00 */
[----:B------:R-:W-:Y:S02]  /*00b0*/  CS2R R58, SRZ ;  /* 0x00000000003a7805 */ /* 0x000fe4000001ff00 */
[----:B------:R-:W-:Y:S02]  /*00c0*/  CS2R R54, SRZ ;  /* 0x0000000000367805 */ /* 0x000fe4000001ff00 */
[----:B------:R-:W-:Y:S02]  /*00d0*/  CS2R R34, SRZ ;  /* 0x0000000000227805 */ /* 0x000fe4000001ff00 */
[----:B------:R-:W-:Y:S02]  /*00e0*/  CS2R R60, SRZ ;  /* 0x00000000003c7805 */ /* 0x000fe4000001ff00 */
[----:B------:R-:W-:Y:S01]  /*00f0*/  MOV R52, RZ ;  /* 0x000000ff00347202 */ /* 0x000fe20000000f00 */
[----:B------:R-:W4:Y:S01]  /*0100*/  LDCU.64 UR6, c[0x0][0x358] ;  /* 0x00006b00ff0677ac */ /* 0x000f220008000a00 */
[----:B------:R-:W-:-:S02]  /*0110*/  MOV R51, RZ ;  /* 0x000000ff00337202 */ /* 0x000fc40000000f00 */
[C---:B0-----:R-:W-:Y:S01]  /*0120*/  SHF.L.U32 R0, R42.reuse, 0x1, RZ ;  /* 0x000000012a007819 */ /* 0x041fe200000006ff */
[C---:B------:R-:W-:Y:S01]  /*0130*/  IMAD R3, R42.reuse, 0x18, RZ ;  /* 0x000000182a037824 */ /* 0x040fe200078e02ff */
[----:B------:R-:W-:Y:S02]  /*0140*/  LEA R10, R42, R42, 0x1 ;  /* 0x0000002a2a0a7211 */ /* 0x000fe400078e08ff */
[----:B------:R-:W-:Y:S02]  /*0150*/  IADD3 R4, PT, PT, R0, 0x80, RZ ;  /* 0x0000008000047810 */ /* 0x000fe40007ffe0ff */
[----:B--2---:R-:W-:Y:S02]  /*0160*/  LEA R7, R16, R7, 0x18 ;  /* 0x0000000710077211 */ /* 0x004fe400078ec0ff */
[----:B------:R-:W-:Y:S02]  /*0170*/  LOP3.LUT R5, R4, 0xffff, RZ, 0xc0, !PT ;  /* 0x0000ffff04057812 */ /* 0x000fe400078ec0ff */
[----:B------:R-:W-:-:S02]  /*0180*/  LEA R16, R16, R2, 0x18 ;  /* 0x0000000210107211 */ /* 0x000fc400078ec0ff */
[----:B---3--:R-:W-:Y:S01]  /*0190*/  SHF.L.U32 R2, R41, 0x4, RZ ;  /* 0x0000000429027819 */ /* 0x008fe200000006ff */
[----:B------:R-:W-:Y:S01]  /*01a0*/  IMAD R5, R5, 0xaab, RZ ;  /* 0x00000aab05057824 */ /* 0x000fe200078e02ff */
[C---:B------:R-:W-:Y:S02]  /*01b0*/  IADD3 R11, PT, PT, R3.reuse, 0x10, RZ ;  /* 0x00000010030b7810 */ /* 0x040fe40007ffe0ff */
[----:B------:R-:W-:Y:S02]  /*01c0*/  LOP3.LUT R8, R2, 0x70, RZ, 0xc0, !PT ;  /* 0x0000007002087812 */ /* 0x000fe400078ec0ff */
[----:B------:R-:W-:Y:S02]  /*01d0*/  SHF.R.U32.HI R6, RZ, 0x13, R5 ;  /* 0x00000013ff067819 */ /* 0x000fe40000011605 */
[----:B------:R-:W-:Y:S02]  /*01e0*/  IADD3 R5, PT, PT, R3, 0x8, RZ ;  /* 0x0000000803057810 */ /* 0x000fe40007ffe0ff */
[----:B------:R-:W-:-:S02]  /*01f0*/  IADD3 R2, PT, PT, R0, 0x2, RZ ;  /* 0x0000000200027810 */ /* 0x000fc40007ffe0ff */
[----:B------:R-:W-:Y:S02]  /*0200*/  PRMT R14, R6, 0x9910, RZ ;  /* 0x00009910060e7816 */ /* 0x000fe400000000ff */
[C---:B------:R-:W-:Y:S02]  /*0210*/  LOP3.LUT R12, R8.reuse, 0x780, R5, 0xf8, !PT ;  /* 0x00000780080c7812 */ /* 0x040fe400078ef805 */
[----:B------:R-:W-:Y:S02]  /*0220*/  LOP3.LUT R5, R8, 0x380, R3, 0xf8, !PT ;  /* 0x0000038008057812 */ /* 0x000fe400078ef803 */
[----:B------:R-:W-:Y:S02]  /*0230*/  LOP3.LUT R13, R2, 0xffff, RZ, 0xc0, !PT ;  /* 0x0000ffff020d7812 */ /* 0x000fe400078ec0ff */
[----:B------:R-:W-:Y:S02]  /*0240*/  MOV R3, R14 ;  /* 0x0000000e00037202 */ /* 0x000fe40000000f00 */
[----:B------:R-:W-:Y:S01]  /*0250*/  LOP3.LUT R14, R8, 0x780, R11, 0xf8, !PT ;  /* 0x00000780080e7812 */ /* 0x000fe200078ef80b */
[----:B------:R-:W-:Y:S01]  /*0260*/  IMAD R8, R13, 0x2aab, RZ ;  /* 0x00002aab0d087824 */ /* 0x000fe200078e02ff */
[----:B------:R-:W-:Y:S01]  /*0270*/  IADD3 R9, PT, PT, R10, 0x1, RZ ;  /* 0x000000010a097810 */ /* 0x000fe20007ffe0ff */
[----:B------:R-:W-:Y:S01]  /*0280*/  IMAD R3, R3, 0xc0, RZ ;  /* 0x000000c003037824 */ /* 0x000fe200078e02ff */
[----:B------:R-:W-:-:S02]  /*0290*/  LOP3.LUT R5, R5, 0xf, R10, 0xf8, !PT ;  /* 0x0000000f05057812 */ /* 0x000fc400078ef80a */
[----:B------:R-:W-:Y:S02]  /*02a0*/  IADD3 R11, PT, PT, R10, 0x2, RZ ;  /* 0x000000020a0b7810 */ /* 0x000fe40007ffe0ff */
[----:B------:R-:W-:Y:S02]  /*02b0*/  SHF.R.U32.HI R8, RZ, 0x10, R8 ;  /* 0x00000010ff087819 */ /* 0x000fe40000011608 */
[----:B------:R-:W-:Y:S02]  /*02c0*/  IADD3 R10, PT, PT, R0, 0x100, RZ ;  /* 0x00000100000a7810 */ /* 0x000fe40007ffe0ff */
[----:B------:R-:W-:Y:S02]  /*02d0*/  IADD3 R3, PT, PT, RZ, -R3, RZ ;  /* 0x80000003ff037210 */ /* 0x000fe40007ffe0ff */
[----:B------:R-:W-:Y:S02]  /*02e0*/  LOP3.LUT R11, R14, 0xf, R11, 0xf8, !PT ;  /* 0x0000000f0e0b7812 */ /* 0x000fe400078ef80b */
[----:B------:R-:W-:-:S02]  /*02f0*/  PRMT R14, R8, 0x9910, RZ ;  /* 0x00009910080e7816 */ /* 0x000fc400000000ff */
[----:B------:R-:W-:Y:S02]  /*0300*/  LOP3.LUT R10, R10, 0xffff, RZ, 0xc0, !PT ;  /* 0x0000ffff0a0a7812 */ /* 0x000fe400078ec0ff */
[----:B------:R-:W-:Y:S02]  /*0310*/  PRMT R13, R3, 0x7710, RZ ;  /* 0x00007710030d7816 */ /* 0x000fe400000000ff */
[----:B------:R-:W-:Y:S02]  /*0320*/  LOP3.LUT R8, R42, 0xffff, RZ, 0xc0, !PT ;  /* 0x0000ffff2a087812 */ /* 0x000fe400078ec0ff */
[----:B------:R-:W-:Y:S02]  /*0330*/  LOP3.LUT R9, R12, 0xf, R9, 0xf8, !PT ;  /* 0x0000000f0c097812 */ /* 0x000fe400078ef809 */
[----:B------:R-:W-:Y:S01]  /*0340*/  IADD3 R12, PT, PT, R4, R13, RZ ;  /* 0x0000000d040c7210 */ /* 0x000fe20007ffe0ff */
[----:B------:R-:W-:Y:S01]  /*0350*/  IMAD R13, R10, 0xaab, RZ ;  /* 0x00000aab0a0d7824 */ /* 0x000fe200078e02ff */
[----:B------:R-:W-:Y:S01]  /*0360*/  IADD3 R4, PT, PT, R0, 0x4, RZ ;  /* 0x0000000400047810 */ /* 0x000fe20007ffe0ff */
[----:B------:R-:W-:Y:S01]  /*0370*/  IMAD R10, R8, 0x5556, RZ ;  /* 0x00005556080a7824 */ /* 0x000fe200078e02ff */
[----:B------:R-:W-:Y:S01]  /*0380*/  SHF.R.U32.HI R3, RZ, 0x3, R41 ;  /* 0x00000003ff037819 */ /* 0x000fe20000011629 */
[----:B------:R-:W-:Y:S01]  /*0390*/  IMAD R8, R14, 0x6, RZ ;  /* 0x000000060e087824 */ /* 0x000fe200078e02ff */
[----:B------:R-:W-:-:S02]  /*03a0*/  SHF.R.U32.HI R14, RZ, 0x13, R13 ;  /* 0x00000013ff0e7819 */ /* 0x000fc4000001160d */
[----:B------:R-:W-:Y:S01]  /*03b0*/  LOP3.LUT R15, R4, 0xffff, RZ, 0xc0, !PT ;  /* 0x0000ffff040f7812 */ /* 0x000fe200078ec0ff */
[----:B------:R-:W-:Y:S01]  /*03c0*/  IMAD R3, R3, 0x6000, RZ ;  /* 0x0000600003037824 */ /* 0x000fe200078e02ff */
[----:B------:R-:W-:Y:S02]  /*03d0*/  LOP3.LUT R43, R42, 0xf, RZ, 0xc0, !PT ;  /* 0x0000000f2a2b7812 */ /* 0x000fe400078ec0ff */
[----:B------:R-:W-:Y:S01]  /*03e0*/  SHF.R.U32.HI R10, RZ, 0x10, R10 ;  /* 0x00000010ff0a7819 */ /* 0x000fe2000001160a */
[----:B------:R-:W-:Y:S01]  /*03f0*/  IMAD R15, R15, 0x2aab, RZ ;  /* 0x00002aab0f0f7824 */ /* 0x000fe200078e02ff */
[----:B------:R-:W-:Y:S01]  /*0400*/  IADD3 R13, PT, PT, RZ, -R8, RZ ;  /* 0x80000008ff0d7210 */ /* 0x000fe20007ffe0ff */
[--C-:B------:R-:W-:Y:S01]  /*0410*/  IMAD R8, R14, 0x30000, R3.reuse ;  /* 0x000300000e087824 */ /* 0x100fe200078e0203 */
[----:B------:R-:W-:Y:S01]  /*0420*/  LEA R43, R43, R16, 0x2 ;  /* 0x000000102b2b7211 */ /* 0x000fe200078e10ff */
[--C-:B------:R-:W-:Y:S01]  /*0430*/  IMAD R46, R10, 0x300, R3.reuse ;  /* 0x000003000a2e7824 */ /* 0x100fe200078e0203 */
[----:B------:R-:W-:Y:S01]  /*0440*/  PRMT R13, R13, 0x7710, RZ ;  /* 0x000077100d0d7816 */ /* 0x000fe200000000ff */
[----:B------:R-:W-:Y:S01]  /*0450*/  IMAD R6, R6, 0x30000, R3 ;  /* 0x0003000006067824 */ /* 0x000fe200078e0203 */
[----:B------:R-:W-:-:S02]  /*0460*/  PRMT R16, R10, 0x9910, RZ ;  /* 0x000099100a107816 */ /* 0x000fc400000000ff */
[----:B------:R-:W-:Y:S02]  /*0470*/  LOP3.LUT R10, R12, 0x1, RZ, 0xfc, !PT ;  /* 0x000000010c0a7812 */ /* 0x000fe400078efcff */
[----:B------:R-:W-:Y:S02]  /*0480*/  IADD3 R14, PT, PT, R2, R13, RZ ;  /* 0x0000000d020e7210 */ /* 0x000fe40007ffe0ff */
[----:B------:R-:W-:Y:S01]  /*0490*/  SHF.R.U32.HI R15, RZ, 0x10, R15 ;  /* 0x00000010ff0f7819 */ /* 0x000fe2000001160f */
[----:B------:R-:W0:Y:S01]  /*04a0*/  LDC.64 R2, c[0x0][0x388] ;  /* 0x0000e200ff027b82 */ /* 0x000e220000000a00 */
[----:B------:R-:W-:Y:S02]  /*04b0*/  IADD3 R13, PT, PT, R0, 0x40, RZ ;  /* 0x00000040000d7810 */ /* 0x000fe40007ffe0ff */
[----:B------:R-:W-:Y:S02]  /*04c0*/  LEA R0, R16, R16, 0x1 ;  /* 0x0000001010007211 */ /* 0x000fe400078e08ff */
[----:B------:R-:W-:-:S02]  /*04d0*/  LOP3.LUT R10, R10, 0xff, RZ, 0xc0, !PT ;  /* 0x000000ff0a0a7812 */ /* 0x000fc400078ec0ff */
[----:B------:R-:W-:Y:S02]  /*04e0*/  PRMT R16, R15, 0x9910, RZ ;  /* 0x000099100f107816 */ /* 0x000fe400000000ff */
[----:B------:R-:W-:Y:S02]  /*04f0*/  LOP3.LUT R13, R13, 0xffff, RZ, 0xc0, !PT ;  /* 0x0000ffff0d0d7812 */ /* 0x000fe400078ec0ff */
[----:B------:R-:W-:Y:S02]  /*0500*/  PRMT R12, R12, 0x9910, RZ ;  /* 0x000099100c0c7816 */ /* 0x000fe400000000ff */
[----:B------:R-:W-:Y:S01]  /*0510*/  IADD3 R15, PT, PT, RZ, -R0, RZ ;  /* 0x80000000ff0f7210 */ /* 0x000fe20007ffe0ff */
[----:B------:R-:W-:Y:S01]  /*0520*/  IMAD R0, R10, 0xab, RZ ;  /* 0x000000ab0a007824 */ /* 0x000fe200078e02ff */
[----:B------:R-:W-:Y:S01]  /*0530*/  LOP3.LUT R17, R14, 0xffff, RZ, 0xc0, !PT ;  /* 0x0000ffff0e117812 */ /* 0x000fe200078ec0ff */
[----:B------:R-:W-:Y:S01]  /*0540*/  IMAD R19, R13, 0x2aab, RZ ;  /* 0x00002aab0d137824 */ /* 0x000fe200078e02ff */
[----:B------:R-:W-:Y:S01]  /*0550*/  PRMT R15, R15, 0x7710, RZ ;  /* 0x000077100f0f7816 */ /* 0x000fe200000000ff */
[----:B------:R-:W-:Y:S01]  /*0560*/  IMAD R10, R12, 0xab, RZ ;  /* 0x000000ab0c0a7824 */ /* 0x000fe200078e02ff */
[----:B------:R-:W-:Y:S01]  /*0570*/  SHF.R.U32.HI R12, RZ, 0xa, R0 ;  /* 0x0000000aff0c7819 */ /* 0x000fe20000011600 */
[----:B------:R-:W-:Y:S01]  /*0580*/  IMAD R13, R16, 0x6, RZ ;  /* 0x00000006100d7824 */ /* 0x000fe200078e02ff */
[----:B------:R-:W-:-:S02]  /*0590*/  SHF.R.U32.HI R19, RZ, 0x10, R19 ;  /* 0x00000010ff137819 */ /* 0x000fc40000011613 */
[----:B------:R-:W-:Y:S02]  /*05a0*/  LOP3.LUT R10, R10, 0xffff, RZ, 0xc0, !PT ;  /* 0x0000ffff0a0a7812 */ /* 0x000fe400078ec0ff */
[----:B------:R-:W-:Y:S01]  /*05b0*/  IADD3 R23, PT, PT, RZ, -R13, RZ ;  /* 0x8000000dff177210 */ /* 0x000fe20007ffe0ff */
[----:B------:R-:W-:Y:S01]  /*05c0*/  IMAD.WIDE.U32 R12, R12, 0x300, RZ ;  /* 0x000003000c0c7825 */ /* 0x000fe200078e00ff */
[----:B------:R-:W-:Y:S02]  /*05d0*/  SHF.R.U32.HI R10, RZ, 0xa, R10 ;  /* 0x0000000aff0a7819 */ /* 0x000fe4000001160a */
[----:B------:R-:W-:Y:S01]  /*05e0*/  PRMT R23, R23, 0x7710, RZ ;  /* 0x0000771017177816 */ /* 0x000fe200000000ff */
[----:B------:R-:W-:Y:S01]  /*05f0*/  IMAD R19, R19, 0x300, R8 ;  /* 0x0000030013137824 */ /* 0x000fe200078e0208 */
[----:B------:R-:W-:Y:S01]  /*0600*/  LOP3.LUT R25, R12, R17, RZ, 0xfc, !PT ;  /* 0x000000110c197212 */ /* 0x000fe200078efcff */
[----:B0-----:R-:W-:Y:S01]  /*0610*/  IMAD.WIDE.U32 R8, R9, 0x4, R2 ;  /* 0x0000000409087825 */ /* 0x001fe200078e0002 */
[----:B------:R-:W-:-:S02]  /*0620*/  IADD3 R4, PT, PT, R4, R23, RZ ;  /* 0x0000001704047210 */ /* 0x000fc40007ffe0ff */
[----:B------:R-:W-:Y:S02]  /*0630*/  IADD3 R12, P0, PT, R6, R25, RZ ;  /* 0x00000019060c7210 */ /* 0x000fe40007f1e0ff */
[----:B------:R-:W-:Y:S01]  /*0640*/  LOP3.LUT R21, R10, 0xffff, RZ, 0xc0, !PT ;  /* 0x0000ffff0a157812 */ /* 0x000fe200078ec0ff */
[----:B------:R-:W-:Y:S01]  /*0650*/  IMAD.WIDE.U32 R10, R11, 0x4, R2 ;  /* 0x000000040b0a7825 */ /* 0x000fe200078e0002 */
[----:B------:R-:W-:Y:S02]  /*0660*/  IADD3.X R13, PT, PT, RZ, R13, RZ, P0, !PT ;  /* 0x0000000dff0d7210 */ /* 0x000fe400007fe4ff */
[----:B------:R-:W-:Y:S01]  /*0670*/  LOP3.LUT R45, R19, 0xffff, R4, 0xf8, !PT ;  /* 0x0000ffff132d7812 */ /* 0x000fe200078ef804 */
[----:B------:R-:W-:Y:S01]  /*0680*/  IMAD.WIDE.U32 R4, R5, 0x4, R2 ;  /* 0x0000000405047825 */ /* 0x000fe200078e0002 */
[----:B-1----:R-:W-:Y:S01]  /*0690*/  LEA R40, P0, R12, UR4, 0x2 ;  /* 0x000000040c287c11 */ /* 0x002fe2000f8010ff */
[----:B------:R-:W-:Y:S01]  /*06a0*/  UMOV UR4, URZ ;  /* 0x000000ff00047c82 */ /* 0x000fe20008000000 */
[----:B------:R-:W-:Y:S01]  /*06b0*/  IADD3 R0, PT, PT, R15, R42, RZ ;  /* 0x0000002a0f007210 */ /* 0x000fe20007ffe0ff */
[----:B------:R-:W-:Y:S01]  /*06c0*/  IMAD R6, R21, 0x300, R6 ;  /* 0x0000030015067824 */ /* 0x000fe200078e0206 */
[----:B------:R-:W-:-:S02]  /*06d0*/  MOV R2, R8 ;  /* 0x0000000800027202 */ /* 0x000fc40000000f00 */
[----:B------:R-:W-:Y:S02]  /*06e0*/  SHF.R.U32.HI R8, RZ, 0x4, R42 ;  /* 0x00000004ff087819 */ /* 0x000fe4000001162a */
[----:B------:R-:W-:Y:S02]  /*06f0*/  LEA.HI.X R12, R12, UR5, R13, 0x2, P0 ;  /* 0x000000050c0c7c11 */ /* 0x000fe400080f140d */
[----:B------:R-:W-:Y:S01]  /*0700*/  SHF.L.U32 R15, R0, 0x1, RZ ;  /* 0x00000001000f7819 */ /* 0x000fe200000006ff */
[----:B------:R-:W-:Y:S01]  /*0710*/  IMAD R47, R8, 0x60, R7 ;  /* 0x00000060082f7824 */ /* 0x000fe200078e0207 */
[----:B------:R-:W-:Y:S02]  /*0720*/  IADD3 R40, P0, PT, R40, 0x4, RZ ;  /* 0x0000000428287810 */ /* 0x000fe40007f1e0ff */
[----:B------:R-:W-:Y:S02]  /*0730*/  LOP3.LUT R44, R6, R17, RZ, 0xfc, !PT ;  /* 0x00000011062c7212 */ /* 0x000fe400078efcff */
[----:B------:R-:W-:-:S02]  /*0740*/  LEA R48, R42, R7, 0x3 ;  /* 0x000000072a307211 */ /* 0x000fc400078e18ff */
[----:B------:R-:W-:Y:S02]  /*0750*/  LOP3.LUT R46, R46, 0xffff, R15, 0xf8, !PT ;  /* 0x0000ffff2e2e7812 */ /* 0x000fe400078ef80f */
[----:B------:R-:W-:Y:S02]  /*0760*/  MOV R6, R10 ;  /* 0x0000000a00067202 */ /* 0x000fe40000000f00 */
[----:B------:R-:W-:Y:S02]  /*0770*/  MOV R0, R11 ;  /* 0x0000000b00007202 */ /* 0x000fe40000000f00 */
[----:B------:R-:W-:Y:S02]  /*0780*/  MOV R3, R9 ;  /* 0x0000000900037202 */ /* 0x000fe40000000f00 */
[----:B----4-:R-:W-:-:S07]  /*0790*/  IADD3.X R7, PT, PT, RZ, R12, RZ, P0, !PT ;  /* 0x0000000cff077210 */ /* 0x010fce00007fe4ff */
.L_x_0:
[----:B------:R-:W0:Y:S08]  /*07a0*/  LDC.64 R12, c[0x0][0x380] ;  /* 0x0000e000ff0c7b82 */ /* 0x000e300000000a00 */
[----:B------:R-:W-:Y:S01]  /*07b0*/  BAR.SYNC.DEFER_BLOCKING 0x0 ;  /* 0x0000000000007b1d */ /* 0x000fe20000010000 */
[----:B------:R-:W-:Y:S02]  /*07c0*/  ISETP.GT.U32.AND P0, PT, R42, 0x1f, PT ;  /* 0x0000001f2a00780c */ /* 0x000fe40003f04070 */
[----:B------:R-:W-:-:S02]  /*07d0*/  MOV R9, R7 ;  /* 0x0000000700097202 */ /* 0x000fc40000000f00 */
[----:B------:R-:W-:-:S05]  /*07e0*/  MOV R8, R40 ;  /* 0x0000002800087202 */ /* 0x000fca0000000f00 */
[----:B------:R-:W2:Y:S04]  /*07f0*/  LDG.E.CONSTANT R9, desc[UR6][R8.64] ;  /* 0x0000000608097981 */ /* 0x000ea8000c1e9900 */
[----:B------:R-:W3:Y:S04]  /*0800*/  @!P0 LDG.E.CONSTANT R49, desc[UR6][R4.64] ;  /* 0x0000000604318981 */ /* 0x000ee8000c1e9900 */
[----:B------:R-:W4:Y:S01]  /*0810*/  @!P0 LDG.E.CONSTANT R53, desc[UR6][R2.64] ;  /* 0x0000000602358981 */ /* 0x000f22000c1e9900 */
[----:B0-----:R-:W-:-:S04]  /*0820*/  IMAD.WIDE.U32 R14, R44, 0x4, R12 ;  /* 0x000000042c0e7825 */ /* 0x001fc800078e000c */
[--C-:B------:R-:W-:Y:S01]  /*0830*/  IMAD.WIDE.U32 R10, R46, 0x4, R12.reuse ;  /* 0x000000042e0a7825 */ /* 0x100fe200078e000c */
[----:B------:R0:W2:Y:S03]  /*0840*/  LDG.E.CONSTANT R8, desc[UR6][R14.64] ;  /* 0x000000060e087981 */ /* 0x0000a6000c1e9900 */
[----:B------:R-:W-:Y:S02]  /*0850*/  IMAD.WIDE.U32 R12, R45, 0x4, R12 ;  /* 0x000000042d0c7825 */ /* 0x000fe400078e000c */
[----:B------:R-:W5:Y:S04]  /*0860*/  LDG.E.64.CONSTANT R10, desc[UR6][R10.64] ;  /* 0x000000060a0a7981 */ /* 0x000f68000c1e9b00 */
[----:B------:R-:W3:Y:S01]  /*0870*/  LDG.E.64.CONSTANT R12, desc[UR6][R12.64] ;  /* 0x000000060c0c7981 */ /* 0x000ee2000c1e9b00 */
[----:B0-----:R-:W-:-:S02]  /*0880*/  @!P0 MOV R14, R6 ;  /* 0x00000006000e8202 */ /* 0x001fc40000000f00 */
[----:B------:R-:W-:-:S05]  /*0890*/  @!P0 MOV R15, R0 ;  /* 0x00000000000f8202 */ /* 0x000fca0000000f00 */
[----:B------:R-:W4:Y:S01]  /*08a0*/  @!P0 LDG.E.CONSTANT R63, desc[UR6][R14.64] ;  /* 0x000000060e3f8981 */ /* 0x000f22000c1e9900 */
[----:B------:R-:W0:Y:S01]  /*08b0*/  @!P0 S2R R17, SR_CgaCtaId ;  /* 0x0000000000118919 */ /* 0x000e220000008800 */
[----:B------:R-:W-:-:S04]  /*08c0*/  @!P0 MOV R16, 0x400 ;  /* 0x0000040000108802 */ /* 0x000fc80000000f00 */
[----:B------:R-:W-:-:S04]  /*08d0*/  @!P0 IADD3 R16, PT, PT, R16, 0x600, RZ ;  /* 0x0000060010108810 */ /* 0x000fc80007ffe0ff */
[----:B0-----:R-:W-:-:S05]  /*08e0*/  @!P0 LEA R17, R17, R16, 0x18 ;  /* 0x0000001011118211 */ /* 0x001fca00078ec0ff */
[----:B------:R-:W-:Y:S01]  /*08f0*/  @!P0 IMAD R50, R42, 0xc, R17 ;  /* 0x0000000c2a328824 */ /* 0x000fe200078e0211 */
[----:B--2---:R-:W-:Y:S04]  /*0900*/  STS.64 [R48+0x200], R8 ;  /* 0x0002000830007388 */ /* 0x004fe80000000a00 */
[----:B-----5:R-:W-:Y:S04]  /*0910*/  STS.64 [R48], R10 ;  /* 0x0000000a30007388 */ /* 0x020fe80000000a00 */
[----:B---3--:R-:W-:Y:S04]  /*0920*/  STS.64 [R48+0x400], R12 ;  /* 0x0004000c30007388 */ /* 0x008fe80000000a00 */
[----:B------:R-:W-:Y:S04]  /*0930*/  @!P0 STS [R50], R49 ;  /* 0x0000003132008388 */ /* 0x000fe80000000800 */
[----:B----4-:R-:W-:Y:S04]  /*0940*/  @!P0 STS [R50+0x4], R53 ;  /* 0x0000043532008388 */ /* 0x010fe80000000800 */
[----:B------:R-:W-:Y:S01]  /*0950*/  @!P0 STS [R50+0x8], R63 ;  /* 0x0000083f32008388 */ /* 0x000fe20000000800 */
[----:B------:R-:W-:Y:S06]  /*0960*/  BAR.SYNC.DEFER_BLOCKING 0x0 ;  /* 0x0000000000007b1d */ /* 0x000fec0000010000 */
[----:B------:R-:W-:Y:S04]  /*0970*/  LDS R39, [R43] ;  /* 0x000000002b277984 */ /* 0x000fe80000000800 */
[----:B------:R-:W0:Y:S04]  /*0980*/  LDS.128 R16, [R47] ;  /* 0x000000002f107984 */ /* 0x000e280000000c00 */
[----:B------:R-:W1:Y:S04]  /*0990*/  LDS.128 R28, [R47+0x480] ;  /* 0x000480002f1c7984 */ /* 0x000e680000000c00 */
[----:B------:R-:W2:Y:S04]  /*09a0*/  LDS R38, [R43+0x40] ;  /* 0x000040002b267984 */ /* 0x000ea80000000800 */
[----:B------:R-:W3:Y:S04]  /*09b0*/  LDS.128 R20, [R47+0x180] ;  /* 0x000180002f147984 */ /* 0x000ee80000000c00 */
[----:B------:R-:W4:Y:S04]  /*09c0*/  LDS R49, [R43+0x80] ;  /* 0x000080002b317984 */ /* 0x000f280000000800 */
[----:B------:R-:W5:Y:S04]  /*09d0*/  LDS R50, [R43+0xc0] ;  /* 0x0000c0002b327984 */ /* 0x000f680000000800 */
[----:B------:R-:W5:Y:S04]  /*09e0*/  LDS.128 R24, [R47+0x300] ;  /* 0x000300002f187984 */ /* 0x000f680000000c00 */
[----:B------:R-:W5:Y:S04]  /*09f0*/  LDS.128 R8, [R47+0x10] ;  /* 0x000010002f087984 */ /* 0x000f680000000c00 */
[----:B------:R-:W5:Y:S04]  /*0a00*/  LDS R53, [R43+0x100] ;  /* 0x000100002b357984 */ /* 0x000f680000000800 */
[----:B------:R-:W-:Y:S01]  /*0a10*/  LDS R56, [R43+0x140] ;  /* 0x000140002b387984 */ /* 0x000fe20000000800 */
[----:B0-----:R-:W-:Y:S01]  /*0a20*/  FFMA R51, R16, R39, R51 ;  /* 0x0000002710337223 */ /* 0x001fe20000000033 */
[----:B-1----:R-:W-:-:S03]  /*0a30*/  FFMA R55, R39, R28, R55 ;  /* 0x0000001c27377223 */ /* 0x002fc60000000037 */
[C---:B--2---:R-:W-:Y:S01]  /*0a40*/  FFMA R12, R38.reuse, R17, R51 ;  /* 0x00000011260c7223 */ /* 0x044fe20000000033 */
[C---:B------:R-:W-:Y:S01]  /*0a50*/  FFMA R16, R38.reuse, R29, R55 ;  /* 0x0000001d26107223 */ /* 0x040fe20000000037 */
[----:B---3--:R-:W-:Y:S02]  /*0a60*/  FFMA R20, R39, R20, R52 ;  /* 0x0000001427147223 */ /* 0x008fe40000000034 */
[C---:B----4-:R-:W-:Y:S01]  /*0a70*/  FFMA R17, R49.reuse, R18, R12 ;  /* 0x0000001231117223 */ /* 0x050fe2000000000c */
[----:B------:R-:W-:Y:S01]  /*0a80*/  FFMA R16, R49, R30, R16 ;  /* 0x0000001e31107223 */ /* 0x000fe20000000010 */
[----:B------:R-:W0:Y:S01]  /*0a90*/  LDS.128 R12, [R47+0x190] ;  /* 0x000190002f0c7984 */ /* 0x000e220000000c00 */
[----:B------:R-:W-:Y:S01]  /*0aa0*/  FFMA R21, R38, R21, R20 ;  /* 0x0000001526157223 */ /* 0x000fe20000000014 */
[C---:B-----5:R-:W-:Y:S01]  /*0ab0*/  FFMA R20, R50.reuse, R19, R17 ;  /* 0x0000001332147223 */ /* 0x060fe20000000011 */
[----:B------:R-:W-:Y:S02]  /*0ac0*/  FFMA R31, R50, R31, R16 ;  /* 0x0000001f321f7223 */ /* 0x000fe40000000010 */
[----:B------:R-:W1:Y:S01]  /*0ad0*/  LDS.128 R16, [R47+0x310] ;  /* 0x000310002f107984 */ /* 0x000e620000000c00 */
[----:B------:R-:W-:Y:S01]  /*0ae0*/  FFMA R24, R39, R24, R54 ;  /* 0x0000001827187223 */ /* 0x000fe20000000036 */
[----:B------:R-:W-:-:S03]  /*0af0*/  FFMA R22, R49, R22, R21 ;  /* 0x0000001631167223 */ /* 0x000fc60000000015 */
[----:B------:R-:W-:Y:S01]  /*0b00*/  FFMA R25, R38, R25, R24 ;  /* 0x0000001926197223 */ /* 0x000fe20000000018 */
[----:B------:R-:W-:Y:S01]  /*0b10*/  FFMA R24, R50, R23, R22 ;  /* 0x0000001732187223 */ /* 0x000fe20000000016 */
[----:B------:R-:W-:Y:S01]  /*0b20*/  FFMA R61, R39, R10, R61 ;  /* 0x0000000a273d7223 */ /* 0x000fe2000000003d */
[----:B------:R-:W-:-:S03]  /*0b30*/  FFMA R51, R8, R53, R20 ;  /* 0x0000003508337223 */ /* 0x000fc60000000014 */
[----:B------:R-:W-:Y:S01]  /*0b40*/  FFMA R61, R38, R11, R61 ;  /* 0x0000000b263d7223 */ /* 0x000fe2000000003d */
[----:B------:R-:W2:Y:S01]  /*0b50*/  LDS.128 R20, [R47+0x30] ;  /* 0x000030002f147984 */ /* 0x000ea20000000c00 */
[----:B0-----:R-:W-:Y:S01]  /*0b60*/  FFMA R12, R53, R12, R24 ;  /* 0x0000000c350c7223 */ /* 0x001fe20000000018 */
[----:B------:R-:W-:-:S03]  /*0b70*/  FFMA R11, R39, R14, R60 ;  /* 0x0000000e270b7223 */ /* 0x000fc6000000003c */
[----:B------:R-:W-:Y:S01]  /*0b80*/  FFMA R52, R56, R13, R12 ;  /* 0x0000000d38347223 */ /* 0x000fe2000000000c */
[----:B-1----:R-:W-:Y:S01]  /*0b90*/  FFMA R18, R39, R18, R62 ;  /* 0x0000001227127223 */ /* 0x002fe2000000003e */
[----:B------:R-:W-:Y:S02]  /*0ba0*/  FFMA R62, R38, R15, R11 ;  /* 0x0000000f263e7223 */ /* 0x000fe4000000000b */
[----:B------:R-:W0:Y:S01]  /*0bb0*/  LDS.128 R12, [R47+0x490] ;  /* 0x000490002f0c7984 */ /* 0x000e220000000c00 */
[----:B------:R-:W-:Y:S01]  /*0bc0*/  FFMA R26, R49, R26, R25 ;  /* 0x0000001a311a7223 */ /* 0x000fe20000000019 */
[----:B------:R-:W-:Y:S02]  /*0bd0*/  FFMA R51, R56, R9, R51 ;  /* 0x0000000938337223 */ /* 0x000fe40000000033 */
[----:B------:R-:W1:Y:S01]  /*0be0*/  LDS.128 R8, [R47+0x1b0] ;  /* 0x0001b0002f087984 */ /* 0x000e620000000c00 */
[----:B------:R-:W-:Y:S01]  /*0bf0*/  FFMA R27, R50, R27, R26 ;  /* 0x0000001b321b7223 */ /* 0x000fe2000000001a */
[----:B--2---:R-:W-:-:S03]  /*0c00*/  FFMA R35, R39, R20, R35 ;  /* 0x0000001427237223 */ /* 0x004fc60000000023 */
[----:B------:R-:W-:Y:S01]  /*0c10*/  FFMA R27, R53, R16, R27 ;  /* 0x00000010351b7223 */ /* 0x000fe2000000001b */
[C---:B------:R-:W-:Y:S01]  /*0c20*/  FFMA R16, R38.reuse, R21, R35 ;  /* 0x0000001526107223 */ /* 0x040fe20000000023 */
[----:B------:R-:W-:Y:S02]  /*0c30*/  FFMA R60, R38, R19, R18 ;  /* 0x00000013263c7223 */ /* 0x000fe40000000012 */
[----:B------:R-:W-:Y:S01]  /*0c40*/  FFMA R54, R56, R17, R27 ;  /* 0x0000001138367223 */ /* 0x000fe2000000001b */
[----:B------:R-:W-:Y:S02]  /*0c50*/  FFMA R25, R49, R22, R16 ;  /* 0x0000001631197223 */ /* 0x000fe40000000010 */
[----:B------:R-:W2:Y:S01]  /*0c60*/  LDS.128 R16, [R47+0x4b0] ;  /* 0x0004b0002f107984 */ /* 0x000ea20000000c00 */
[----:B0-----:R-:W-:Y:S01]  /*0c70*/  FFMA R14, R39, R14, R59 ;  /* 0x0000000e270e7223 */ /* 0x001fe2000000003b */
[----:B------:R-:W-:Y:S02]  /*0c80*/  FFMA R12, R53, R12, R31 ;  /* 0x0000000c350c7223 */ /* 0x000fe4000000001f */
[----:B------:R-:W-:Y:S01]  /*0c90*/  LDS.128 R28, [R47+0x340] ;  /* 0x000340002f1c7984 */ /* 0x000fe20000000c00 */
[----:B------:R-:W-:Y:S01]  /*0ca0*/  FFMA R59, R38, R15, R14 ;  /* 0x0000000f263b7223 */ /* 0x000fe2000000000e */
[----:B------:R-:W-:-:S02]  /*0cb0*/  FFMA R55, R56, R13, R12 ;  /* 0x0000000d38377223 */ /* 0x000fc4000000000c */
[----:B------:R-:W0:Y:S01]  /*0cc0*/  LDS.128 R12, [R47+0x330] ;  /* 0x000330002f0c7984 */ /* 0x000e220000000c00 */
[----:B-1----:R-:W-:-:S04]  /*0cd0*/  FFMA R21, R39, R8, R34 ;  /* 0x0000000827157223 */ /* 0x002fc80000000022 */
[----:B------:R-:W-:Y:S01]  /*0ce0*/  FFMA R24, R38, R9, R21 ;  /* 0x0000000926187223 */ /* 0x000fe20000000015 */
[----:B------:R-:W-:Y:S02]  /*0cf0*/  FFMA R8, R50, R23, R25 ;  /* 0x0000001732087223 */ /* 0x000fe40000000019 */
[----:B------:R-:W1:Y:S01]  /*0d00*/  LDS.128 R20, [R47+0x40] ;  /* 0x000040002f147984 */ /* 0x000e620000000c00 */
[----:B------:R-:W-:Y:S01]  /*0d10*/  FFMA R10, R49, R10, R24 ;  /* 0x0000000a310a7223 */ /* 0x000fe20000000018 */
[C---:B--2---:R-:W-:Y:S02]  /*0d20*/  FFMA R16, R39.reuse, R16, R33 ;  /* 0x0000001027107223 */ /* 0x044fe40000000021 */
[----:B------:R-:W2:Y:S01]  /*0d30*/  LDS.128 R24, [R47+0x1c0] ;  /* 0x0001c0002f187984 */ /* 0x000ea20000000c00 */
[----:B0-----:R-:W-:-:S03]  /*0d40*/  FFMA R9, R39, R12, R32 ;  /* 0x0000000c27097223 */ /* 0x001fc60000000020 */
[----:B------:R-:W0:Y:S01]  /*0d50*/  LDS.128 R32, [R47+0x4c0] ;  /* 0x0004c0002f207984 */ /* 0x000e220000000c00 */
[----:B------:R-:W-:Y:S01]  /*0d60*/  FFMA R12, R38, R13, R9 ;  /* 0x0000000d260c7223 */ /* 0x000fe20000000009 */
[----:B------:R-:W-:Y:S01]  /*0d70*/  FFMA R10, R50, R11, R10 ;  /* 0x0000000b320a7223 */ /* 0x000fe2000000000a */
[----:B-1----:R-:W-:Y:S01]  /*0d80*/  FFMA R9, R39, R22, R58 ;  /* 0x0000001627097223 */ /* 0x002fe2000000003a */
[----:B------:R-:W-:Y:S01]  /*0d90*/  FFMA R8, R53, R20, R8 ;  /* 0x0000001435087223 */ /* 0x000fe20000000008 */
[----:B------:R-:W-:Y:S01]  /*0da0*/  FFMA R14, R49, R14, R12 ;  /* 0x0000000e310e7223 */ /* 0x000fe2000000000c */
[C---:B--2---:R-:W-:Y:S01]  /*0db0*/  FFMA R57, R39.reuse, R26, R57 ;  /* 0x0000001a27397223 */ /* 0x044fe20000000039 */
[----:B------:R-:W-:Y:S01]  /*0dc0*/  FFMA R12, R39, R30, R37 ;  /* 0x0000001e270c7223 */ /* 0x000fe20000000025 */
[C---:B------:R-:W-:Y:S02]  /*0dd0*/  FFMA R17, R38.reuse, R17, R16 ;  /* 0x0000001126117223 */ /* 0x040fe40000000010 */
[C---:B------:R-:W-:Y:S01]  /*0de0*/  FFMA R30, R38.reuse, R27, R57 ;  /* 0x0000001b261e7223 */ /* 0x040fe20000000039 */
[----:B------:R-:W-:Y:S01]  /*0df0*/  FFMA R58, R38, R23, R9 ;  /* 0x00000017263a7223 */ /* 0x000fe20000000009 */
[----:B------:R-:W-:Y:S01]  /*0e00*/  FFMA R14, R50, R15, R14 ;  /* 0x0000000f320e7223 */ /* 0x000fe2000000000e */
[----:B------:R-:W-:Y:S01]  /*0e10*/  FFMA R24, R53, R24, R10 ;  /* 0x0000001835187223 */ /* 0x000fe2000000000a */
[----:B------:R-:W-:Y:S01]  /*0e20*/  FFMA R18, R49, R18, R17 ;  /* 0x0000001231127223 */ /* 0x000fe20000000011 */
[----:B------:R-:W-:Y:S01]  /*0e30*/  FFMA R31, R38, R31, R12 ;  /* 0x0000001f261f7223 */ /* 0x000fe2000000000c */
[----:B------:R-:W-:-:S02]  /*0e40*/  FFMA R17, R53, R28, R14 ;  /* 0x0000001c35117223 */ /* 0x000fc4000000000e */
[----:B------:R-:W-:Y:S01]  /*0e50*/  LDS.128 R12, [R47+0x320] ;  /* 0x000320002f0c7984 */ /* 0x000fe20000000c00 */
[----:B0-----:R-:W-:-:S04]  /*0e60*/  FFMA R34, R39, R34, R36 ;  /* 0x0000002227227223 */ /* 0x001fc80000000024 */
[----:B------:R-:W-:Y:S01]  /*0e70*/  FFMA R57, R38, R35, R34 ;  /* 0x0000002326397223 */ /* 0x000fe20000000022 */
[----:B------:R-:W-:Y:S01]  /*0e80*/  FFMA R35, R56, R21, R8 ;  /* 0x0000001538237223 */ /* 0x000fe20000000008 */
[----:B------:R-:W-:Y:S01]  /*0e90*/  FFMA R18, R50, R19, R18 ;  /* 0x0000001332127223 */ /* 0x000fe20000000012 */
[----:B------:R-:W0:Y:S04]  /*0ea0*/  LDS.128 R8, [R47+0x1a0] ;  /* 0x0001a0002f087984 */ /* 0x000e280000000c00 */
[----:B------:R-:W1:Y:S04]  /*0eb0*/  LDS.128 R36, [R47+0x20] ;  /* 0x000020002f247984 */ /* 0x000e680000000c00 */
[----:B------:R-:W2:Y:S01]  /*0ec0*/  LDS.128 R20, [R47+0x50] ;  /* 0x000050002f147984 */ /* 0x000ea20000000c00 */
[----:B------:R-:W-:-:S03]  /*0ed0*/  FFMA R34, R56, R25, R24 ;  /* 0x0000001938227223 */ /* 0x000fc60000000018 */
[----:B------:R-:W3:Y:S01]  /*0ee0*/  LDS.128 R24, [R47+0x350] ;  /* 0x000350002f187984 */ /* 0x000ee20000000c00 */
[----:B0-----:R-:W-:-:S04]  /*0ef0*/  FFMA R19, R49, R8, R62 ;  /* 0x0000000831137223 */ /* 0x001fc8000000003e */
[----:B------:R-:W-:Y:S01]  /*0f00*/  FFMA R8, R50, R9, R19 ;  /* 0x0000000932087223 */ /* 0x000fe20000000013 */
[----:B------:R-:W-:-:S03]  /*0f10*/  FFMA R9, R49, R12, R60 ;  /* 0x0000000c31097223 */ /* 0x000fc6000000003c */
[----:B------:R-:W-:Y:S01]  /*0f20*/  FFMA R10, R53, R10, R8 ;  /* 0x0000000a350a7223 */ /* 0x000fe20000000008 */
[----:B------:R-:W-:-:S03]  /*0f30*/  FFMA R8, R50, R13, R9 ;  /* 0x0000000d32087223 */ /* 0x000fc60000000009 */
[----:B------:R-:W-:Y:S01]  /*0f40*/  FFMA R60, R56, R11, R10 ;  /* 0x0000000b383c7223 */ /* 0x000fe2000000000a */
[----:B------:R-:W-:Y:S02]  /*0f50*/  FFMA R14, R53, R14, R8 ;  /* 0x0000000e350e7223 */ /* 0x000fe40000000008 */
[----:B------:R-:W0:Y:S01]  /*0f60*/  LDS.128 R8, [R47+0x1d0] ;  /* 0x0001d0002f087984 */ /* 0x000e220000000c00 */
[----:B-1----:R-:W-:Y:S01]  /*0f70*/  FFMA R61, R49, R36, R61 ;  /* 0x00000024313d7223 */ /* 0x002fe2000000003d */
[----:B------:R-:W-:Y:S01]  /*0f80*/  FFMA R18, R53, R32, R18 ;  /* 0x0000002035127223 */ /* 0x000fe20000000012 */
[----:B--2---:R-:W-:Y:S02]  /*0f90*/  FFMA R13, R49, R20, R58 ;  /* 0x00000014310d7223 */ /* 0x004fe4000000003a */
[----:B------:R-:W-:Y:S01]  /*0fa0*/  FFMA R16, R50, R37, R61 ;  /* 0x0000002532107223 */ /* 0x000fe2000000003d */
[----:B------:R-:W-:Y:S01]  /*0fb0*/  FFMA R32, R56, R29, R17 ;  /* 0x0000001d38207223 */ /* 0x000fe20000000011 */
[----:B------:R-:W-:Y:S01]  /*0fc0*/  FFMA R21, R50, R21, R13 ;  /* 0x0000001532157223 */ /* 0x000fe2000000000d */
[----:B------:R-:W-:Y:S01]  /*0fd0*/  FFMA R33, R56, R33, R18 ;  /* 0x0000002138217223 */ /* 0x000fe20000000012 */
[----:B------:R-:W-:Y:S01]  /*0fe0*/  FFMA R61, R53, R38, R16 ;  /* 0x00000026353d7223 */ /* 0x000fe20000000010 */
[C---:B---3--:R-:W-:Y:S01]  /*0ff0*/  FFMA R24, R49.reuse, R24, R31 ;  /* 0x0000001831187223 */ /* 0x048fe2000000001f */
[----:B------:R-:W1:Y:S01]  /*1000*/  LDS.128 R16, [R47+0x4a0] ;  /* 0x0004a0002f107984 */ /* 0x000e620000000c00 */
[----:B0-----:R-:W-:-:S03]  /*1010*/  FFMA R13, R49, R8, R30 ;  /* 0x00000008310d7223 */ /* 0x001fc6000000001e */
[----:B------:R-:W0:Y:S01]  /*1020*/  LDS.128 R28, [R47+0x4d0] ;  /* 0x0004d0002f1c7984 */ /* 0x000e220000000c00 */
[----:B------:R-:W-:Y:S01]  /*1030*/  UIADD3 UR4, UPT, UPT, UR4, 0x1, URZ ;  /* 0x0000000104047890 */ /* 0x000fe2000fffe0ff */
[----:B------:R-:W-:-:S03]  /*1040*/  FFMA R9, R50, R9, R13 ;  /* 0x0000000932097223 */ /* 0x000fc6000000000d */
[----:B------:R-:W-:Y:S01]  /*1050*/  UISETP.NE.AND UP0, UPT, UR4, 0x80, UPT ;  /* 0x000000800400788c */ /* 0x000fe2000bf05270 */
[----:B-1----:R-:W-:Y:S01]  /*1060*/  FFMA R59, R49, R16, R59 ;  /* 0x00000010313b7223 */ /* 0x002fe2000000003b */
[----:B------:R-:W-:-:S03]  /*1070*/  FFMA R25, R50, R25, R24 ;  /* 0x0000001932197223 */ /* 0x000fc60000000018 */
[----:B------:R-:W-:Y:S01]  /*1080*/  FFMA R12, R50, R17, R59 ;  /* 0x00000011320c7223 */ /* 0x000fe2000000003b */
[C---:B------:R-:W-:Y:S01]  /*1090*/  FFMA R21, R53.reuse, R22, R21 ;  /* 0x0000001635157223 */ /* 0x040fe20000000015 */
[C---:B------:R-:W-:Y:S01]  /*10a0*/  FFMA R10, R53.reuse, R10, R9 ;  /* 0x0000000a350a7223 */ /* 0x040fe20000000009 */
[C---:B------:R-:W-:Y:S01]  /*10b0*/  FFMA R26, R53.reuse, R26, R25 ;  /* 0x0000001a351a7223 */ /* 0x040fe20000000019 */
[----:B------:R-:W-:Y:S01]  /*10c0*/  FFMA R18, R53, R18, R12 ;  /* 0x0000001235127223 */ /* 0x000fe2000000000c */
[----:B------:R-:W-:Y:S02]  /*10d0*/  IADD3 R40, P3, PT, R40, 0x18, RZ ;  /* 0x0000001828287810 */ /* 0x000fe40007f7e0ff */
[----:B------:R-:W-:Y:S02]  /*10e0*/  IADD3 R6, P0, PT, R6, 0xc00, RZ ;  /* 0x00000c0006067810 */ /* 0x000fe40007f1e0ff */
[----:B------:R-:W-:Y:S02]  /*10f0*/  IADD3 R2, P1, PT, R2, 0xc00, RZ ;  /* 0x00000c0002027810 */ /* 0x000fe40007f3e0ff */
[----:B------:R-:W-:Y:S01]  /*1100*/  IADD3 R4, P2, PT, R4, 0xc00, RZ ;  /* 0x00000c0004047810 */ /* 0x000fe20007f5e0ff */
[C---:B------:R-:W-:Y:S01]  /*1110*/  FFMA R61, R56.reuse, R39, R61 ;  /* 0x00000027383d7223 */ /* 0x040fe2000000003d */
[C---:B------:R-:W-:Y:S01]  /*1120*/  FFMA R62, R56.reuse, R15, R14 ;  /* 0x0000000f383e7223 */ /* 0x040fe2000000000e */
[C---:B------:R-:W-:Y:S01]  /*1130*/  FFMA R59, R56.reuse, R19, R18 ;  /* 0x00000013383b7223 */ /* 0x040fe20000000012 */
[----:B------:R-:W-:Y:S01]  /*1140*/  FFMA R58, R56, R23, R21 ;  /* 0x00000017383a7223 */ /* 0x000fe20000000015 */
[----:B0-----:R-:W-:-:S04]  /*1150*/  FFMA R28, R49, R28, R57 ;  /* 0x0000001c311c7223 */ /* 0x001fc80000000039 */
[----:B------:R-:W-:-:S04]  /*1160*/  FFMA R29, R50, R29, R28 ;  /* 0x0000001d321d7223 */ /* 0x000fc8000000001c */
[----:B------:R-:W-:Y:S01]  /*1170*/  FFMA R30, R53, R30, R29 ;  /* 0x0000001e351e7223 */ /* 0x000fe2000000001d */
[C---:B------:R-:W-:Y:S01]  /*1180*/  FFMA R57, R56.reuse, R11, R10 ;  /* 0x0000000b38397223 */ /* 0x040fe2000000000a */
[C---:B------:R-:W-:Y:S01]  /*1190*/  FFMA R37, R56.reuse, R27, R26 ;  /* 0x0000001b38257223 */ /* 0x040fe2000000001a */
[----:B------:R-:W-:Y:S01]  /*11a0*/  IADD3.X R7, PT, PT, RZ, R7, RZ, P3, !PT ;  /* 0x00000007ff077210 */ /* 0x000fe20001ffe4ff */
[----:B------:R-:W-:Y:S01]  /*11b0*/  FFMA R36, R56, R31, R30 ;  /* 0x0000001f38247223 */ /* 0x000fe2000000001e */
[----:B------:R-:W-:Y:S02]  /*11c0*/  IADD3 R45, PT, PT, R45, 0x6, RZ ;  /* 0x000000062d2d7810 */ /* 0x000fe40007ffe0ff */
[----:B------:R-:W-:Y:S02]  /*11d0*/  IADD3 R44, PT, PT, R44, 0x6, RZ ;  /* 0x000000062c2c7810 */ /* 0x000fe40007ffe0ff */
[----:B------:R-:W-:Y:S02]  /*11e0*/  IADD3 R46, PT, PT, R46, 0x6, RZ ;  /* 0x000000062e2e7810 */ /* 0x000fe40007ffe0ff */
[----:B------:R-:W-:-:S02]  /*11f0*/  IADD3.X R0, PT, PT, RZ, R0, RZ, P0, !PT ;  /* 0x00000000ff007210 */ /* 0x000fc400007fe4ff */
[----:B------:R-:W-:Y:S02]  /*1200*/  IADD3.X R3, PT, PT, RZ, R3, RZ, P1, !PT ;  /* 0x00000003ff037210 */ /* 0x000fe40000ffe4ff */
[----:B------:R-:W-:Y:S01]  /*1210*/  IADD3.X R5, PT, PT, RZ, R5, RZ, P2, !PT ;  /* 0x00000005ff057210 */ /* 0x000fe200017fe4ff */
[----:B------:R-:W-:Y:S06]  /*1220*/  BRA.U UP0, `(.L_x_0) ;  /* 0xfffffff5005c7547 */ /* 0x000fec000b83ffff */
[----:B------:R-:W0:Y:S01]  /*1230*/  LDC.64 R4, c[0x0][0x398] ;  /* 0x0000e600ff047b82 */ /* 0x000e220000000a00 */
[----:B------:R-:W-:Y:S02]  /*1240*/  SHF.L.U32 R0, R41, 0x4, RZ ;  /* 0x0000000429007819 */ /* 0x000fe400000006ff */
[----:B------:R-:W-:Y:S02]  /*1250*/  LOP3.LUT R3, R42, 0xf, RZ, 0xc0, !PT ;  /* 0x0000000f2a037812 */ /* 0x000fe400078ec0ff */
[----:B------:R-:W-:-:S04]  /*1260*/  LOP3.LUT R6, R0, 0x70, RZ, 0xc0, !PT ;  /* 0x0000007000067812 */ /* 0x000fc800078ec0ff */
[----:B------:R-:W-:-:S05]  /*1270*/  IADD3 R3, PT, PT, R6, R3, RZ ;  /* 0x0000000306037210 */ /* 0x000fca0007ffe0ff */
[----:B0-----:R-:W-:Y:S02]  /*1280*/  IMAD.WIDE.U32 R4, R3, 0x4, R4 ;  /* 0x0000000403047825 */ /* 0x001fe400078e0004 */
[----:B------:R-:W0:Y:S04]  /*1290*/  LDC.64 R2, c[0x0][0x390] ;  /* 0x0000e400ff027b82 */ /* 0x000e280000000a00 */
[----:B------:R-:W2:Y:S01]  /*12a0*/  LDG.E.CONSTANT R4, desc[UR6][R4.64] ;  /* 0x0000000604047981 */ /* 0x000ea2000c1e9900 */
[----:B------:R-:W-:Y:S02]  /*12b0*/  SHF.L.U32 R41, R41, 0x9, RZ ;  /* 0x0000000929297819 */ /* 0x000fe400000006ff */
[----:B------:R-:W-:Y:S02]  /*12c0*/  SHF.L.U32 R0, R42, 0x5, RZ ;  /* 0x000000052a007819 */ /* 0x000fe400000006ff */
[----:B------:R-:W-:-:S02]  /*12d0*/  LOP3.LUT R41, R41, 0x7ffff000, RZ, 0xc0, !PT ;  /* 0x7ffff00029297812 */ /* 0x000fc400078ec0ff */
[----:B------:R-:W-:Y:S02]  /*12e0*/  LOP3.LUT R0, R0, 0x7e00, RZ, 0xc0, !PT ;  /* 0x00007e0000007812 */ /* 0x000fe400078ec0ff */
[----:B------:R-:W-:-:S04]  /*12f0*/  LOP3.LUT R41, R41, 0xf, R42, 0xf8, !PT ;  /* 0x0000000f29297812 */ /* 0x000fc800078ef82a */
[----:B------:R-:W-:-:S05]  /*1300*/  IADD3 R41, PT, PT, R6, R41, R0 ;  /* 0x0000002906297210 */ /* 0x000fca0007ffe000 */
[----:B0-----:R-:W-:-:S04]  /*1310*/  IMAD.WIDE.U32 R2, R41, 0x4, R2 ;  /* 0x0000000429027825 */ /* 0x001fc800078e0002 */
[--C-:B--2---:R-:W-:Y:S01]  /*1320*/  FADD R52, R52, R4.reuse ;  /* 0x0000000434347221 */ /* 0x104fe20000000000 */
[--C-:B------:R-:W-:Y:S01]  /*1330*/  FADD R60, R60, R4.reuse ;  /* 0x000000043c3c7221 */ /* 0x100fe20000000000 */
        /* <DEDUP_REMOVED lines=13> */
[----:B------:R-:W-:Y:S01]  /*1410*/  FMNMX R5, RZ, R52, !PT ;  /* 0x00000034ff057209 */ /* 0x000fe20007800000 */
[----:B------:R-:W-:Y:S01]  /*1420*/  FADD R4, R36, R4 ;  /* 0x0000000424047221 */ /* 0x000fe20000000000 */
[----:B------:R-:W-:-:S02]  /*1430*/  FMNMX R7, RZ, R60, !PT ;  /* 0x0000003cff077209 */ /* 0x000fc40007800000 */
[----:B------:R-:W-:Y:S01]  /*1440*/  FMNMX R51, RZ, R51, !PT ;  /* 0x00000033ff337209 */ /* 0x000fe20007800000 */
[----:B------:R0:W-:Y:S01]  /*1450*/  STG.E desc[UR6][R2.64+0x2000], R5 ;  /* 0x0020000502007986 */ /* 0x0001e2000c101906 */
[----:B------:R-:W-:Y:S02]  /*1460*/  FMNMX R61, RZ, R61, !PT ;  /* 0x0000003dff3d7209 */ /* 0x000fe40007800000 */
[----:B------:R-:W-:Y:S01]  /*1470*/  FMNMX R35, RZ, R35, !PT ;  /* 0x00000023ff237209 */ /* 0x000fe20007800000 */
[----:B------:R1:W-:Y:S01]  /*1480*/  STG.E desc[UR6][R2.64+0x2200], R7 ;  /* 0x0022000702007986 */ /* 0x0003e2000c101906 */
[----:B------:R-:W-:Y:S02]  /*1490*/  FMNMX R9, RZ, R34, !PT ;  /* 0x00000022ff097209 */ /* 0x000fe40007800000 */
[----:B------:R-:W-:Y:S01]  /*14a0*/  FMNMX R11, RZ, R58, !PT ;  /* 0x0000003aff0b7209 */ /* 0x000fe20007800000 */
[----:B------:R-:W-:Y:S01]  /*14b0*/  STG.E desc[UR6][R2.64], R51 ;  /* 0x0000003302007986 */ /* 0x000fe2000c101906 */
[----:B------:R-:W-:-:S02]  /*14c0*/  FMNMX R57, RZ, R57, !PT ;  /* 0x00000039ff397209 */ /* 0x000fc40007800000 */
[----:B------:R-:W-:Y:S01]  /*14d0*/  FMNMX R13, RZ, R54, !PT ;  /* 0x00000036ff0d7209 */ /* 0x000fe20007800000 */
[----:B------:R-:W-:Y:S01]  /*14e0*/  STG.E desc[UR6][R2.64+0x200], R61 ;  /* 0x0002003d02007986 */ /* 0x000fe2000c101906 */
[----:B------:R-:W-:Y:S02]  /*14f0*/  FMNMX R55, RZ, R55, !PT ;  /* 0x00000037ff377209 */ /* 0x000fe40007800000 */
[----:B------:R-:W-:Y:S01]  /*1500*/  FMNMX R15, RZ, R62, !PT ;  /* 0x0000003eff0f7209 */ /* 0x000fe20007800000 */
[----:B------:R-:W-:Y:S01]  /*1510*/  STG.E desc[UR6][R2.64+0x400], R35 ;  /* 0x0004002302007986 */ /* 0x000fe2000c101906 */
[----:B------:R-:W-:Y:S02]  /*1520*/  FMNMX R59, RZ, R59, !PT ;  /* 0x0000003bff3b7209 */ /* 0x000fe40007800000 */
[----:B0-----:R-:W-:Y:S01]  /*1530*/  FMNMX R5, RZ, R32, !PT ;  /* 0x00000020ff057209 */ /* 0x001fe20007800000 */
[----:B------:R-:W-:Y:S01]  /*1540*/  STG.E desc[UR6][R2.64+0x2400], R9 ;  /* 0x0024000902007986 */ /* 0x000fe2000c101906 */
[----:B------:R-:W-:-:S02]  /*1550*/  FMNMX R33, RZ, R33, !PT ;  /* 0x00000021ff217209 */ /* 0x000fc40007800000 */
[----:B------:R-:W-:Y:S01]  /*1560*/  FMNMX R37, RZ, R37, !PT ;  /* 0x00000025ff257209 */ /* 0x000fe20007800000 */
[----:B------:R-:W-:Y:S01]  /*1570*/  STG.E desc[UR6][R2.64+0x600], R11 ;  /* 0x0006000b02007986 */ /* 0x000fe2000c101906 */
[----:B-1----:R-:W-:-:S03]  /*1580*/  FMNMX R7, RZ, R4, !PT ;  /* 0x00000004ff077209 */ /* 0x002fc60007800000 */
[----:B------:R-:W-:Y:S04]  /*1590*/  STG.E desc[UR6][R2.64+0x2600], R57 ;  /* 0x0026003902007986 */ /* 0x000fe8000c101906 */
[----:B------:R-:W-:Y:S04]  /*15a0*/  STG.E desc[UR6][R2.64+0x20000], R13 ;  /* 0x0200000d02007986 */ /* 0x000fe8000c101906 */
[----:B------:R-:W-:Y:S04]  /*15b0*/  STG.E desc[UR6][R2.64+0x22000], R55 ;  /* 0x0220003702007986 */ /* 0x000fe8000c101906 */
[----:B------:R-:W-:Y:S04]  /*15c0*/  STG.E desc[UR6][R2.64+0x20200], R15 ;  /* 0x0202000f02007986 */ /* 0x000fe8000c101906 */
[----:B------:R-:W-:Y:S04]  /*15d0*/  STG.E desc[UR6][R2.64+0x22200], R59 ;  /* 0x0222003b02007986 */ /* 0x000fe8000c101906 */
[----:B------:R-:W-:Y:S04]  /*15e0*/  STG.E desc[UR6][R2.64+0x20400], R5 ;  /* 0x0204000502007986 */ /* 0x000fe8000c101906 */
[----:B------:R-:W-:Y:S04]  /*15f0*/  STG.E desc[UR6][R2.64+0x22400], R33 ;  /* 0x0224002102007986 */ /* 0x000fe8000c101906 */
[----:B------:R-:W-:Y:S04]  /*1600*/  STG.E desc[UR6][R2.64+0x20600], R37 ;  /* 0x0206002502007986 */ /* 0x000fe8000c101906 */
[----:B------:R-:W-:Y:S01]  /*1610*/  STG.E desc[UR6][R2.64+0x22600], R7 ;  /* 0x0226000702007986 */ /* 0x000fe2000c101906 */
[----:B------:R-:W-:Y:S05]  /*1620*/  EXIT ;  /* 0x000000000000794d */ /* 0x000fea0003800000 */
.L_x_1:
[----:B------:R-:W-:-:S00]  /*1630*/  BRA `(.L_x_1) ;  /* 0xfffffffc00fc7947 */ /* 0x000fc0000383ffff */
[----:B------:R-:W-:-:S00]  /*1640*/  NOP ;  /* 0x0000000000007918 */ /* 0x000fc00000000000 */
        /* <DEDUP_REMOVED lines=11> */
.L_x_2:


//--------------------- .nv.shared.my_kernel_kernel0 --------------------------
	.section	.nv.shared.my_kernel_kernel0,"aw",@nobits
	.sectionflags	@""
	.align	4
.nv.shared.my_kernel_kernel0:
	.zero		2944


//--------------------- .nv.shared.reserved.0     --------------------------
	.section	.nv.shared.reserved.0,"aw",@nobits
	.weak		__nv_reservedSMEM_offset_0_alias
	.size		__nv_reservedSMEM_offset_0_alias, 0, 64
	.other		__nv_reservedSMEM_offset_0_alias,@"STO_CUDA_RESERVED_SHARED STV_DEFAULT"
__nv_reservedSMEM_offset_0_alias:
	.zero		0
	.zero		64


//--------------------- .nv.constant0.my_kernel_kernel0 --------------------------
	.section	.nv.constant0.my_kernel_kernel0,"a",@progbits
	.sectionflags	@""
	.align	4
.nv.constant0.my_kernel_kernel0:
	.zero		928


//--------------------- SYMBOLS --------------------------

	.type		.nv.reservedSmem.offset0,@object
	.size		.nv.reservedSmem.offset0,0x4
	.type		.nv.reservedSmem.cap,@object
	.size		.nv.reservedSmem.cap,0x4
